//
// Generated by NVIDIA NVVM Compiler
//
// Compiler Build ID: CL-36424714
// Cuda compilation tools, release 13.0, V13.0.88
// Based on NVVM 20.0.0
//

.version 9.0
.target sm_100
.address_size 64

	// .globl	_Z19average_pool_kernelPfS_i
.const .align 4 .b8 xdims_k[16];
.const .align 4 .b8 wdims_k[16];
.const .align 4 .b8 ydims_k[16];
.const .align 4 .b8 xdims_f[8];
.const .align 4 .b8 wdims_f[8];
.extern .shared .align 16 .b8 shmemmrelu[];

.visible .entry _Z19average_pool_kernelPfS_i(
	.param .u64 .ptr .align 1 _Z19average_pool_kernelPfS_i_param_0,
	.param .u64 .ptr .align 1 _Z19average_pool_kernelPfS_i_param_1,
	.param .u32 _Z19average_pool_kernelPfS_i_param_2
)
{
	.reg .pred 	%p<15>;
	.reg .b32 	%r<71>;
	.reg .b32 	%f<91>;
	.reg .b64 	%rd<46>;

	ld.param.u64 	%rd6, [_Z19average_pool_kernelPfS_i_param_0];
	ld.param.u64 	%rd5, [_Z19average_pool_kernelPfS_i_param_1];
	ld.param.u32 	%r29, [_Z19average_pool_kernelPfS_i_param_2];
	cvta.to.global.u64 	%rd1, %rd6;
	ld.const.u32 	%r30, [ydims_k+8];
	add.s32 	%r31, %r30, 15;
	shr.s32 	%r32, %r31, 31;
	shr.u32 	%r33, %r32, 28;
	add.s32 	%r34, %r31, %r33;
	shr.s32 	%r35, %r34, 4;
	mov.u32 	%r2, %ctaid.x;
	mov.u32 	%r3, %ctaid.y;
	mov.u32 	%r36, %ctaid.z;
	div.u32 	%r37, %r36, %r35;
	shl.b32 	%r38, %r37, 4;
	mov.u32 	%r39, %tid.y;
	add.s32 	%r4, %r38, %r39;
	mul.lo.s32 	%r40, %r37, %r35;
	sub.s32 	%r41, %r36, %r40;
	shl.b32 	%r42, %r41, 4;
	mov.u32 	%r43, %tid.x;
	add.s32 	%r44, %r42, %r43;
	ld.const.u32 	%r6, [ydims_k+4];
	setp.ge.s32 	%p1, %r4, %r6;
	setp.ge.s32 	%p2, %r44, %r30;
	or.pred  	%p3, %p1, %p2;
	@%p3 bra 	$L__BB0_18;
	setp.lt.s32 	%p4, %r29, 1;
	mov.f32 	%f89, 0f00000000;
	@%p4 bra 	$L__BB0_17;
	ld.const.u32 	%r46, [xdims_k+4];
	ld.const.u32 	%r47, [xdims_k+8];
	ld.const.u32 	%r7, [xdims_k+12];
	mul.lo.s32 	%r48, %r46, %r2;
	mul.lo.s32 	%r8, %r44, %r29;
	mad.lo.s32 	%r9, %r4, %r29, %r48;
	mul.lo.s32 	%r10, %r7, %r47;
	and.b32  	%r11, %r29, 15;
	and.b32  	%r12, %r29, 7;
	add.s32 	%r13, %r12, -1;
	and.b32  	%r14, %r29, 2147483632;
	and.b32  	%r15, %r29, 3;
	neg.s32 	%r16, %r14;
	mov.f32 	%f89, 0f00000000;
	mov.b32 	%r65, 0;
	mul.wide.s32 	%rd3, %r7, 4;
$L__BB0_3:
	setp.lt.u32 	%p5, %r29, 16;
	add.s32 	%r50, %r65, %r9;
	mad.lo.s32 	%r18, %r10, %r50, %r3;
	mov.b32 	%r69, 0;
	@%p5 bra 	$L__BB0_6;
	mov.b32 	%r67, 0;
	mov.u32 	%r66, %r16;
$L__BB0_5:
	.pragma "nounroll";
	add.s32 	%r52, %r67, %r8;
	mad.lo.s32 	%r53, %r7, %r52, %r18;
	mul.wide.s32 	%rd7, %r53, 4;
	add.s64 	%rd8, %rd1, %rd7;
	ld.global.f32 	%f20, [%rd8];
	add.f32 	%f21, %f89, %f20;
	mul.wide.s32 	%rd9, %r7, 4;
	add.s64 	%rd10, %rd8, %rd9;
	ld.global.f32 	%f22, [%rd10];
	add.f32 	%f23, %f21, %f22;
	add.s64 	%rd11, %rd10, %rd9;
	ld.global.f32 	%f24, [%rd11];
	add.f32 	%f25, %f23, %f24;
	add.s64 	%rd12, %rd11, %rd9;
	ld.global.f32 	%f26, [%rd12];
	add.f32 	%f27, %f25, %f26;
	add.s64 	%rd13, %rd12, %rd9;
	ld.global.f32 	%f28, [%rd13];
	add.f32 	%f29, %f27, %f28;
	add.s64 	%rd14, %rd13, %rd9;
	ld.global.f32 	%f30, [%rd14];
	add.f32 	%f31, %f29, %f30;
	add.s64 	%rd15, %rd14, %rd9;
	ld.global.f32 	%f32, [%rd15];
	add.f32 	%f33, %f31, %f32;
	add.s64 	%rd16, %rd15, %rd9;
	ld.global.f32 	%f34, [%rd16];
	add.f32 	%f35, %f33, %f34;
	add.s64 	%rd17, %rd16, %rd9;
	ld.global.f32 	%f36, [%rd17];
	add.f32 	%f37, %f35, %f36;
	add.s64 	%rd18, %rd17, %rd9;
	ld.global.f32 	%f38, [%rd18];
	add.f32 	%f39, %f37, %f38;
	add.s64 	%rd19, %rd18, %rd9;
	ld.global.f32 	%f40, [%rd19];
	add.f32 	%f41, %f39, %f40;
	add.s64 	%rd20, %rd19, %rd9;
	ld.global.f32 	%f42, [%rd20];
	add.f32 	%f43, %f41, %f42;
	add.s64 	%rd21, %rd20, %rd9;
	ld.global.f32 	%f44, [%rd21];
	add.f32 	%f45, %f43, %f44;
	add.s64 	%rd22, %rd21, %rd9;
	ld.global.f32 	%f46, [%rd22];
	add.f32 	%f47, %f45, %f46;
	add.s64 	%rd23, %rd22, %rd9;
	ld.global.f32 	%f48, [%rd23];
	add.f32 	%f49, %f47, %f48;
	add.s64 	%rd24, %rd23, %rd9;
	ld.global.f32 	%f50, [%rd24];
	add.f32 	%f89, %f49, %f50;
	add.s32 	%r67, %r67, 16;
	add.s32 	%r66, %r66, 16;
	setp.ne.s32 	%p6, %r66, 0;
	mov.u32 	%r69, %r14;
	@%p6 bra 	$L__BB0_5;
$L__BB0_6:
	setp.eq.s32 	%p7, %r11, 0;
	@%p7 bra 	$L__BB0_16;
	add.s32 	%r54, %r11, -1;
	setp.lt.u32 	%p8, %r54, 7;
	@%p8 bra 	$L__BB0_9;
	add.s32 	%r55, %r69, %r8;
	mad.lo.s32 	%r56, %r7, %r55, %r18;
	mul.wide.s32 	%rd25, %r56, 4;
	add.s64 	%rd26, %rd1, %rd25;
	ld.global.f32 	%f52, [%rd26];
	add.f32 	%f53, %f89, %f52;
	mul.wide.s32 	%rd27, %r7, 4;
	add.s64 	%rd28, %rd26, %rd27;
	ld.global.f32 	%f54, [%rd28];
	add.f32 	%f55, %f53, %f54;
	add.s64 	%rd29, %rd28, %rd27;
	ld.global.f32 	%f56, [%rd29];
	add.f32 	%f57, %f55, %f56;
	add.s64 	%rd30, %rd29, %rd27;
	ld.global.f32 	%f58, [%rd30];
	add.f32 	%f59, %f57, %f58;
	add.s64 	%rd31, %rd30, %rd27;
	ld.global.f32 	%f60, [%rd31];
	add.f32 	%f61, %f59, %f60;
	add.s64 	%rd32, %rd31, %rd27;
	ld.global.f32 	%f62, [%rd32];
	add.f32 	%f63, %f61, %f62;
	add.s64 	%rd33, %rd32, %rd27;
	ld.global.f32 	%f64, [%rd33];
	add.f32 	%f65, %f63, %f64;
	add.s64 	%rd34, %rd33, %rd27;
	ld.global.f32 	%f66, [%rd34];
	add.f32 	%f89, %f65, %f66;
	add.s32 	%r69, %r69, 8;
$L__BB0_9:
	setp.eq.s32 	%p9, %r12, 0;
	@%p9 bra 	$L__BB0_16;
	setp.lt.u32 	%p10, %r13, 3;
	@%p10 bra 	$L__BB0_12;
	add.s32 	%r57, %r69, %r8;
	mad.lo.s32 	%r58, %r7, %r57, %r18;
	mul.wide.s32 	%rd35, %r58, 4;
	add.s64 	%rd36, %rd1, %rd35;
	ld.global.f32 	%f68, [%rd36];
	add.f32 	%f69, %f89, %f68;
	add.s64 	%rd38, %rd36, %rd3;
	ld.global.f32 	%f70, [%rd38];
	add.f32 	%f71, %f69, %f70;
	add.s64 	%rd39, %rd38, %rd3;
	ld.global.f32 	%f72, [%rd39];
	add.f32 	%f73, %f71, %f72;
	add.s64 	%rd40, %rd39, %rd3;
	ld.global.f32 	%f74, [%rd40];
	add.f32 	%f89, %f73, %f74;
	add.s32 	%r69, %r69, 4;
$L__BB0_12:
	setp.eq.s32 	%p11, %r15, 0;
	@%p11 bra 	$L__BB0_16;
	setp.eq.s32 	%p12, %r15, 1;
	add.s32 	%r59, %r69, %r8;
	mad.lo.s32 	%r60, %r7, %r59, %r18;
	mul.wide.s32 	%rd41, %r60, 4;
	add.s64 	%rd2, %rd1, %rd41;
	ld.global.f32 	%f75, [%rd2];
	add.f32 	%f89, %f89, %f75;
	@%p12 bra 	$L__BB0_16;
	setp.eq.s32 	%p13, %r15, 2;
	add.s64 	%rd4, %rd2, %rd3;
	ld.global.f32 	%f76, [%rd4];
	add.f32 	%f89, %f89, %f76;
	@%p13 bra 	$L__BB0_16;
	add.s64 	%rd42, %rd4, %rd3;
	ld.global.f32 	%f77, [%rd42];
	add.f32 	%f89, %f89, %f77;
$L__BB0_16:
	add.s32 	%r65, %r65, 1;
	setp.ne.s32 	%p14, %r65, %r29;
	@%p14 bra 	$L__BB0_3;
$L__BB0_17:
	cvt.rn.f32.s32 	%f78, %r29;
	mul.f32 	%f79, %f78, %f78;
	div.rn.f32 	%f80, %f89, %f79;
	mad.lo.s32 	%r61, %r6, %r2, %r4;
	mad.lo.s32 	%r62, %r61, %r30, %r44;
	ld.const.u32 	%r63, [ydims_k+12];
	mad.lo.s32 	%r64, %r62, %r63, %r3;
	cvta.to.global.u64 	%rd43, %rd5;
	mul.wide.s32 	%rd44, %r64, 4;
	add.s64 	%rd45, %rd43, %rd44;
	st.global.f32 	[%rd45], %f80;
$L__BB0_18:
	ret;

}
	// .globl	_Z26fully_forward_kernel_tiledPfS_S_b
.visible .entry _Z26fully_forward_kernel_tiledPfS_S_b(
	.param .u64 .ptr .align 1 _Z26fully_forward_kernel_tiledPfS_S_b_param_0,
	.param .u64 .ptr .align 1 _Z26fully_forward_kernel_tiledPfS_S_b_param_1,
	.param .u64 .ptr .align 1 _Z26fully_forward_kernel_tiledPfS_S_b_param_2,
	.param .u8 _Z26fully_forward_kernel_tiledPfS_S_b_param_3
)
{
	.reg .pred 	%p<14>;
	.reg .b16 	%rs<2>;
	.reg .b32 	%r<46>;
	.reg .b32 	%f<65>;
	.reg .b64 	%rd<13>;

	ld.param.u64 	%rd4, [_Z26fully_forward_kernel_tiledPfS_S_b_param_0];
	ld.param.u64 	%rd5, [_Z26fully_forward_kernel_tiledPfS_S_b_param_1];
	ld.param.u64 	%rd6, [_Z26fully_forward_kernel_tiledPfS_S_b_param_2];
	ld.param.s8 	%rs1, [_Z26fully_forward_kernel_tiledPfS_S_b_param_3];
	mov.u32 	%r27, %ctaid.x;
	mov.u32 	%r28, %ctaid.y;
	mov.u32 	%r41, %tid.x;
	mov.u32 	%r43, %tid.y;
	shl.b32 	%r29, %r28, 4;
	add.s32 	%r3, %r29, %r43;
	shl.b32 	%r4, %r27, 4;
	add.s32 	%r5, %r4, %r41;
	ld.const.u32 	%r6, [xdims_f+4];
	setp.lt.s32 	%p1, %r6, 1;
	ld.const.u32 	%r7, [xdims_f];
	mov.f32 	%f64, 0f00000000;
	ld.const.u32 	%r8, [wdims_f+4];
	@%p1 bra 	$L__BB1_7;
	shl.b32 	%r30, %r43, 4;
	add.s32 	%r31, %r30, %r41;
	shl.b32 	%r32, %r31, 2;
	mov.u32 	%r33, shmemmrelu;
	add.s32 	%r9, %r33, %r32;
	ld.const.u32 	%r10, [wdims_f];
	add.s32 	%r34, %r6, 15;
	shr.u32 	%r35, %r34, 4;
	shl.b32 	%r36, %r43, 6;
	add.s32 	%r11, %r33, %r36;
	shl.b32 	%r37, %r41, 2;
	add.s32 	%r38, %r33, %r37;
	add.s32 	%r12, %r38, 1024;
	neg.s32 	%r45, %r35;
	mad.lo.s32 	%r39, %r43, %r8, %r41;
	add.s32 	%r44, %r39, %r4;
	shl.b32 	%r15, %r8, 4;
	mad.lo.s32 	%r42, %r6, %r3, %r41;
	cvta.to.global.u64 	%rd1, %rd4;
	cvta.to.global.u64 	%rd2, %rd5;
	mov.f32 	%f64, 0f00000000;
$L__BB1_2:
	setp.ge.s32 	%p2, %r3, %r7;
	mul.wide.s32 	%rd7, %r42, 4;
	add.s64 	%rd3, %rd1, %rd7;
	setp.ge.s32 	%p3, %r41, %r6;
	mov.f32 	%f62, 0f00000000;
	or.pred  	%p4, %p2, %p3;
	@%p4 bra 	$L__BB1_4;
	ld.global.f32 	%f62, [%rd3];
$L__BB1_4:
	setp.ge.s32 	%p5, %r5, %r8;
	st.shared.f32 	[%r9], %f62;
	setp.ge.s32 	%p6, %r43, %r10;
	mov.f32 	%f63, 0f00000000;
	or.pred  	%p7, %p6, %p5;
	@%p7 bra 	$L__BB1_6;
	mul.wide.s32 	%rd8, %r44, 4;
	add.s64 	%rd9, %rd2, %rd8;
	ld.global.f32 	%f63, [%rd9];
$L__BB1_6:
	st.shared.f32 	[%r9+1024], %f63;
	bar.sync 	0;
	ld.shared.v4.f32 	{%f12, %f13, %f14, %f15}, [%r11];
	ld.shared.f32 	%f16, [%r12];
	fma.rn.f32 	%f17, %f12, %f16, %f64;
	ld.shared.f32 	%f18, [%r12+64];
	fma.rn.f32 	%f19, %f13, %f18, %f17;
	ld.shared.f32 	%f20, [%r12+128];
	fma.rn.f32 	%f21, %f14, %f20, %f19;
	ld.shared.f32 	%f22, [%r12+192];
	fma.rn.f32 	%f23, %f15, %f22, %f21;
	ld.shared.v4.f32 	{%f24, %f25, %f26, %f27}, [%r11+16];
	ld.shared.f32 	%f28, [%r12+256];
	fma.rn.f32 	%f29, %f24, %f28, %f23;
	ld.shared.f32 	%f30, [%r12+320];
	fma.rn.f32 	%f31, %f25, %f30, %f29;
	ld.shared.f32 	%f32, [%r12+384];
	fma.rn.f32 	%f33, %f26, %f32, %f31;
	ld.shared.f32 	%f34, [%r12+448];
	fma.rn.f32 	%f35, %f27, %f34, %f33;
	ld.shared.v4.f32 	{%f36, %f37, %f38, %f39}, [%r11+32];
	ld.shared.f32 	%f40, [%r12+512];
	fma.rn.f32 	%f41, %f36, %f40, %f35;
	ld.shared.f32 	%f42, [%r12+576];
	fma.rn.f32 	%f43, %f37, %f42, %f41;
	ld.shared.f32 	%f44, [%r12+640];
	fma.rn.f32 	%f45, %f38, %f44, %f43;
	ld.shared.f32 	%f46, [%r12+704];
	fma.rn.f32 	%f47, %f39, %f46, %f45;
	ld.shared.v4.f32 	{%f48, %f49, %f50, %f51}, [%r11+48];
	ld.shared.f32 	%f52, [%r12+768];
	fma.rn.f32 	%f53, %f48, %f52, %f47;
	ld.shared.f32 	%f54, [%r12+832];
	fma.rn.f32 	%f55, %f49, %f54, %f53;
	ld.shared.f32 	%f56, [%r12+896];
	fma.rn.f32 	%f57, %f50, %f56, %f55;
	ld.shared.f32 	%f58, [%r12+960];
	fma.rn.f32 	%f64, %f51, %f58, %f57;
	bar.sync 	0;
	add.s32 	%r45, %r45, 1;
	setp.ne.s32 	%p8, %r45, 0;
	add.s32 	%r44, %r44, %r15;
	add.s32 	%r43, %r43, 16;
	add.s32 	%r42, %r42, 16;
	add.s32 	%r41, %r41, 16;
	@%p8 bra 	$L__BB1_2;
$L__BB1_7:
	setp.ge.s32 	%p9, %r3, %r7;
	setp.ge.s32 	%p10, %r5, %r8;
	or.pred  	%p11, %p9, %p10;
	@%p11 bra 	$L__BB1_9;
	setp.lt.f32 	%p12, %f64, 0f00000000;
	setp.ne.s16 	%p13, %rs1, 0;
	selp.f32 	%f59, 0f00000000, %f64, %p12;
	selp.f32 	%f60, %f59, %f64, %p13;
	mad.lo.s32 	%r40, %r8, %r3, %r5;
	cvta.to.global.u64 	%rd10, %rd6;
	mul.wide.s32 	%rd11, %r40, 4;
	add.s64 	%rd12, %rd10, %rd11;
	st.global.f32 	[%rd12], %f60;
$L__BB1_9:
	ret;

}
	// .globl	_Z26gemmrelu_conv_kernel_mergePfS_S_
.visible .entry _Z26gemmrelu_conv_kernel_mergePfS_S_(
	.param .u64 .ptr .align 1 _Z26gemmrelu_conv_kernel_mergePfS_S__param_0,
	.param .u64 .ptr .align 1 _Z26gemmrelu_conv_kernel_mergePfS_S__param_1,
	.param .u64 .ptr .align 1 _Z26gemmrelu_conv_kernel_mergePfS_S__param_2
)
{
	.reg .pred 	%p<13>;
	.reg .b32 	%r<75>;
	.reg .b32 	%f<65>;
	.reg .b64 	%rd<14>;

	ld.param.u64 	%rd3, [_Z26gemmrelu_conv_kernel_mergePfS_S__param_0];
	ld.param.u64 	%rd4, [_Z26gemmrelu_conv_kernel_mergePfS_S__param_1];
	mov.u32 	%r1, %ctaid.z;
	ld.const.u32 	%r2, [xdims_k+12];
	ld.const.u32 	%r3, [wdims_k];
	mul.lo.s32 	%r28, %r3, %r2;
	ld.const.u32 	%r4, [wdims_k+4];
	mul.lo.s32 	%r5, %r28, %r4;
	ld.const.u32 	%r29, [ydims_k+4];
	ld.const.u32 	%r6, [ydims_k+8];
	mul.lo.s32 	%r7, %r6, %r29;
	ld.const.u32 	%r8, [ydims_k+12];
	mov.u32 	%r30, %ctaid.x;
	mov.u32 	%r31, %ctaid.y;
	mov.u32 	%r72, %tid.x;
	mov.u32 	%r73, %tid.y;
	shl.b32 	%r32, %r31, 4;
	add.s32 	%r11, %r32, %r73;
	shl.b32 	%r33, %r30, 4;
	add.s32 	%r12, %r33, %r72;
	setp.lt.s32 	%p1, %r5, 1;
	mov.f32 	%f64, 0f00000000;
	@%p1 bra 	$L__BB2_7;
	add.s32 	%r34, %r5, 15;
	shr.u32 	%r35, %r34, 4;
	shl.b32 	%r36, %r73, 4;
	add.s32 	%r37, %r36, %r72;
	shl.b32 	%r38, %r37, 2;
	mov.u32 	%r39, shmemmrelu;
	add.s32 	%r13, %r39, %r38;
	mul.lo.s32 	%r14, %r4, %r3;
	ld.const.u32 	%r15, [wdims_k+8];
	ld.const.u32 	%r16, [wdims_k+12];
	ld.const.u32 	%r40, [xdims_k+4];
	ld.const.u32 	%r41, [xdims_k+8];
	mul.lo.s32 	%r17, %r40, %r1;
	mul.lo.s32 	%r18, %r2, %r41;
	shl.b32 	%r42, %r73, 6;
	add.s32 	%r19, %r39, %r42;
	shl.b32 	%r43, %r72, 2;
	add.s32 	%r44, %r39, %r43;
	add.s32 	%r20, %r44, 1024;
	neg.s32 	%r74, %r35;
	cvta.to.global.u64 	%rd1, %rd3;
	cvta.to.global.u64 	%rd2, %rd4;
	mov.f32 	%f64, 0f00000000;
$L__BB2_2:
	setp.ge.s32 	%p2, %r11, %r8;
	setp.ge.s32 	%p3, %r72, %r5;
	mov.f32 	%f62, 0f00000000;
	or.pred  	%p4, %p2, %p3;
	@%p4 bra 	$L__BB2_4;
	div.s32 	%r45, %r72, %r14;
	mul.lo.s32 	%r47, %r45, %r14;
	sub.s32 	%r48, %r72, %r47;
	mad.lo.s32 	%r49, %r48, %r15, %r45;
	mad.lo.s32 	%r50, %r49, %r16, %r11;
	mul.wide.s32 	%rd6, %r50, 4;
	add.s64 	%rd7, %rd1, %rd6;
	ld.global.f32 	%f62, [%rd7];
$L__BB2_4:
	setp.ge.s32 	%p5, %r12, %r7;
	st.shared.f32 	[%r13], %f62;
	setp.ge.s32 	%p6, %r73, %r5;
	mov.f32 	%f63, 0f00000000;
	or.pred  	%p7, %p6, %p5;
	@%p7 bra 	$L__BB2_6;
	div.s32 	%r52, %r73, %r14;
	mul.lo.s32 	%r53, %r52, %r14;
	sub.s32 	%r54, %r73, %r53;
	div.s32 	%r55, %r54, %r4;
	mul.lo.s32 	%r56, %r55, %r4;
	sub.s32 	%r57, %r54, %r56;
	div.s32 	%r58, %r12, %r6;
	mul.lo.s32 	%r59, %r58, %r6;
	sub.s32 	%r60, %r12, %r59;
	add.s32 	%r61, %r58, %r55;
	add.s32 	%r62, %r60, %r57;
	add.s32 	%r63, %r61, %r17;
	mad.lo.s32 	%r64, %r2, %r62, %r52;
	mad.lo.s32 	%r65, %r18, %r63, %r64;
	mul.wide.s32 	%rd8, %r65, 4;
	add.s64 	%rd9, %rd2, %rd8;
	ld.global.f32 	%f63, [%rd9];
$L__BB2_6:
	st.shared.f32 	[%r13+1024], %f63;
	bar.sync 	0;
	ld.shared.v4.f32 	{%f12, %f13, %f14, %f15}, [%r19];
	ld.shared.f32 	%f16, [%r20];
	fma.rn.f32 	%f17, %f12, %f16, %f64;
	ld.shared.f32 	%f18, [%r20+64];
	fma.rn.f32 	%f19, %f13, %f18, %f17;
	ld.shared.f32 	%f20, [%r20+128];
	fma.rn.f32 	%f21, %f14, %f20, %f19;
	ld.shared.f32 	%f22, [%r20+192];
	fma.rn.f32 	%f23, %f15, %f22, %f21;
	ld.shared.v4.f32 	{%f24, %f25, %f26, %f27}, [%r19+16];
	ld.shared.f32 	%f28, [%r20+256];
	fma.rn.f32 	%f29, %f24, %f28, %f23;
	ld.shared.f32 	%f30, [%r20+320];
	fma.rn.f32 	%f31, %f25, %f30, %f29;
	ld.shared.f32 	%f32, [%r20+384];
	fma.rn.f32 	%f33, %f26, %f32, %f31;
	ld.shared.f32 	%f34, [%r20+448];
	fma.rn.f32 	%f35, %f27, %f34, %f33;
	ld.shared.v4.f32 	{%f36, %f37, %f38, %f39}, [%r19+32];
	ld.shared.f32 	%f40, [%r20+512];
	fma.rn.f32 	%f41, %f36, %f40, %f35;
	ld.shared.f32 	%f42, [%r20+576];
	fma.rn.f32 	%f43, %f37, %f42, %f41;
	ld.shared.f32 	%f44, [%r20+640];
	fma.rn.f32 	%f45, %f38, %f44, %f43;
	ld.shared.f32 	%f46, [%r20+704];
	fma.rn.f32 	%f47, %f39, %f46, %f45;
	ld.shared.v4.f32 	{%f48, %f49, %f50, %f51}, [%r19+48];
	ld.shared.f32 	%f52, [%r20+768];
	fma.rn.f32 	%f53, %f48, %f52, %f47;
	ld.shared.f32 	%f54, [%r20+832];
	fma.rn.f32 	%f55, %f49, %f54, %f53;
	ld.shared.f32 	%f56, [%r20+896];
	fma.rn.f32 	%f57, %f50, %f56, %f55;
	ld.shared.f32 	%f58, [%r20+960];
	fma.rn.f32 	%f64, %f51, %f58, %f57;
	bar.sync 	0;
	add.s32 	%r74, %r74, 1;
	setp.ne.s32 	%p8, %r74, 0;
	add.s32 	%r73, %r73, 16;
	add.s32 	%r72, %r72, 16;
	@%p8 bra 	$L__BB2_2;
$L__BB2_7:
	setp.ge.s32 	%p9, %r11, %r8;
	setp.ge.s32 	%p10, %r12, %r7;
	or.pred  	%p11, %p9, %p10;
	@%p11 bra 	$L__BB2_9;
	ld.param.u64 	%rd13, [_Z26gemmrelu_conv_kernel_mergePfS_S__param_2];
	rem.s32 	%r67, %r12, %r6;
	sub.s32 	%r68, %r12, %r67;
	mad.lo.s32 	%r69, %r7, %r1, %r68;
	mad.lo.s32 	%r70, %r69, %r8, %r11;
	mad.lo.s32 	%r71, %r8, %r67, %r70;
	cvta.to.global.u64 	%rd10, %rd13;
	mul.wide.s32 	%rd11, %r71, 4;
	add.s64 	%rd12, %rd10, %rd11;
	setp.lt.f32 	%p12, %f64, 0f00000000;
	selp.f32 	%f59, 0f00000000, %f64, %p12;
	atom.global.add.f32 	%f60, [%rd12], %f59;
$L__BB2_9:
	ret;

}
	// .globl	_Z20float_to_half_kernelPfP6__halfi
.visible .entry _Z20float_to_half_kernelPfP6__halfi(
	.param .u64 .ptr .align 1 _Z20float_to_half_kernelPfP6__halfi_param_0,
	.param .u64 .ptr .align 1 _Z20float_to_half_kernelPfP6__halfi_param_1,
	.param .u32 _Z20float_to_half_kernelPfP6__halfi_param_2
)
{
	.reg .pred 	%p<2>;
	.reg .b16 	%rs<2>;
	.reg .b32 	%r<6>;
	.reg .b32 	%f<2>;
	.reg .b64 	%rd<9>;

	ld.param.u64 	%rd1, [_Z20float_to_half_kernelPfP6__halfi_param_0];
	ld.param.u64 	%rd2, [_Z20float_to_half_kernelPfP6__halfi_param_1];
	ld.param.u32 	%r2, [_Z20float_to_half_kernelPfP6__halfi_param_2];
	mov.u32 	%r3, %ctaid.x;
	shl.b32 	%r4, %r3, 8;
	mov.u32 	%r5, %tid.x;
	add.s32 	%r1, %r4, %r5;
	setp.ge.s32 	%p1, %r1, %r2;
	@%p1 bra 	$L__BB3_2;
	cvta.to.global.u64 	%rd3, %rd1;
	cvta.to.global.u64 	%rd4, %rd2;
	mul.wide.s32 	%rd5, %r1, 4;
	add.s64 	%rd6, %rd3, %rd5;
	ld.global.f32 	%f1, [%rd6];
	// begin inline asm
	{  cvt.rn.f16.f32 %rs1, %f1;}

	// end inline asm
	mul.wide.s32 	%rd7, %r1, 2;
	add.s64 	%rd8, %rd4, %rd7;
	st.global.u16 	[%rd8], %rs1;
$L__BB3_2:
	ret;

}
	// .globl	_Z20half_to_float_kernelP6__halfPfi
.visible .entry _Z20half_to_float_kernelP6__halfPfi(
	.param .u64 .ptr .align 1 _Z20half_to_float_kernelP6__halfPfi_param_0,
	.param .u64 .ptr .align 1 _Z20half_to_float_kernelP6__halfPfi_param_1,
	.param .u32 _Z20half_to_float_kernelP6__halfPfi_param_2
)
{
	.reg .pred 	%p<2>;
	.reg .b16 	%rs<2>;
	.reg .b32 	%r<6>;
	.reg .b32 	%f<2>;
	.reg .b64 	%rd<9>;

	ld.param.u64 	%rd1, [_Z20half_to_float_kernelP6__halfPfi_param_0];
	ld.param.u64 	%rd2, [_Z20half_to_float_kernelP6__halfPfi_param_1];
	ld.param.u32 	%r2, [_Z20half_to_float_kernelP6__halfPfi_param_2];
	mov.u32 	%r3, %ctaid.x;
	shl.b32 	%r4, %r3, 8;
	mov.u32 	%r5, %tid.x;
	add.s32 	%r1, %r4, %r5;
	setp.ge.s32 	%p1, %r1, %r2;
	@%p1 bra 	$L__BB4_2;
	cvta.to.global.u64 	%rd3, %rd1;
	cvta.to.global.u64 	%rd4, %rd2;
	mul.wide.s32 	%rd5, %r1, 2;
	add.s64 	%rd6, %rd3, %rd5;
	ld.global.u16 	%rs1, [%rd6];
	// begin inline asm
	{  cvt.f32.f16 %f1, %rs1;}

	// end inline asm
	mul.wide.s32 	%rd7, %r1, 4;
	add.s64 	%rd8, %rd4, %rd7;
	st.global.f32 	[%rd8], %f1;
$L__BB4_2:
	ret;

}


// ===== COMPILED SASS (sm_100) =====

	.target	sm_100

	.elftype	@"ET_EXEC"


//--------------------- .note.nv.tkinfo           --------------------------
	.section	.note.nv.tkinfo,"",@"SHT_NOTE"
	.sectionflags	@"SHF_NOTE_NV_TKINFO"
	.tkinfo
        /*0018*/ 	.word	0x00000002
        /*0030*/ 	.string	""
        /*0030*/ 	.string	"ptxas"
        /*0030*/ 	.string	"Cuda compilation tools, release 13.0, V13.0.88"
        /*0030*/ 	.string	"Build cuda_13.0.r13.0/compiler.36424714_0"
        /*0030*/ 	.string	"-arch sm_100 -m 64 "



//--------------------- .note.nv.cuinfo           --------------------------
	.section	.note.nv.cuinfo,"",@"SHT_NOTE"
	.sectionflags	@"SHF_NOTE_NV_CUINFO"
        /*0018*/ 	.short	0x0002
        /*001a*/ 	.short	0x0064
        /*001c*/ 	.short	0x0082
	.zero		2


//--------------------- .nv.info                  --------------------------
	.section	.nv.info,"",@"SHT_CUDA_INFO"
	.align	4


	//----- nvinfo : EIATTR_REGCOUNT
	.align		4
        /*0000*/ 	.byte	0x04, 0x2f
        /*0002*/ 	.short	(.L_6 - .L_5)
	.align		4
.L_5:
        /*0004*/ 	.word	index@(_Z19average_pool_kernelPfS_i)
        /*0008*/ 	.word	0x00000020


	//----- nvinfo : EIATTR_FRAME_SIZE
	.align		4
.L_6:
        /*000c*/ 	.byte	0x04, 0x11
        /*000e*/ 	.short	(.L_8 - .L_7)
	.align		4
.L_7:
        /*0010*/ 	.word	index@($__internal_0_$__cuda_sm3x_div_rn_noftz_f32_slowpath)
        /*0014*/ 	.word	0x00000000


	//----- nvinfo : EIATTR_FRAME_SIZE
	.align		4
.L_8:
        /*0018*/ 	.byte	0x04, 0x11
        /*001a*/ 	.short	(.L_10 - .L_9)
	.align		4
.L_9:
        /*001c*/ 	.word	index@(_Z19average_pool_kernelPfS_i)
        /*0020*/ 	.word	0x00000000


	//----- nvinfo : EIATTR_REGCOUNT
	.align		4
.L_10:
        /*0024*/ 	.byte	0x04, 0x2f
        /*0026*/ 	.short	(.L_12 - .L_11)
	.align		4
.L_11:
        /*0028*/ 	.word	index@(_Z26fully_forward_kernel_tiledPfS_S_b)
        /*002c*/ 	.word	0x00000020


	//----- nvinfo : EIATTR_FRAME_SIZE
	.align		4
.L_12:
        /*0030*/ 	.byte	0x04, 0x11
        /*0032*/ 	.short	(.L_14 - .L_13)
	.align		4
.L_13:
        /*0034*/ 	.word	index@(_Z26fully_forward_kernel_tiledPfS_S_b)
        /*0038*/ 	.word	0x00000000


	//----- nvinfo : EIATTR_REGCOUNT
	.align		4
.L_14:
        /*003c*/ 	.byte	0x04, 0x2f
        /*003e*/ 	.short	(.L_16 - .L_15)
	.align		4
.L_15:
        /*0040*/ 	.word	index@(_Z26gemmrelu_conv_kernel_mergePfS_S_)
        /*0044*/ 	.word	0x00000020


	//----- nvinfo : EIATTR_FRAME_SIZE
	.align		4
.L_16:
        /*0048*/ 	.byte	0x04, 0x11
        /*004a*/ 	.short	(.L_18 - .L_17)
	.align		4
.L_17:
        /*004c*/ 	.word	index@(_Z26gemmrelu_conv_kernel_mergePfS_S_)
        /*0050*/ 	.word	0x00000000


	//----- nvinfo : EIATTR_REGCOUNT
	.align		4
.L_18:
        /*0054*/ 	.byte	0x04, 0x2f
        /*0056*/ 	.short	(.L_20 - .L_19)
	.align		4
.L_19:
        /*0058*/ 	.word	index@(_Z20float_to_half_kernelPfP6__halfi)
        /*005c*/ 	.word	0x0000000a


	//----- nvinfo : EIATTR_FRAME_SIZE
	.align		4
.L_20:
        /*0060*/ 	.byte	0x04, 0x11
        /*0062*/ 	.short	(.L_22 - .L_21)
	.align		4
.L_21:
        /*0064*/ 	.word	index@(_Z20float_to_half_kernelPfP6__halfi)
        /*0068*/ 	.word	0x00000000


	//----- nvinfo : EIATTR_REGCOUNT
	.align		4
.L_22:
        /*006c*/ 	.byte	0x04, 0x2f
        /*006e*/ 	.short	(.L_24 - .L_23)
	.align		4
.L_23:
        /*0070*/ 	.word	index@(_Z20half_to_float_kernelP6__halfPfi)
        /*0074*/ 	.word	0x0000000a


	//----- nvinfo : EIATTR_FRAME_SIZE
	.align		4
.L_24:
        /*0078*/ 	.byte	0x04, 0x11
        /*007a*/ 	.short	(.L_26 - .L_25)
	.align		4
.L_25:
        /*007c*/ 	.word	index@(_Z20half_to_float_kernelP6__halfPfi)
        /*0080*/ 	.word	0x00000000


	//----- nvinfo : EIATTR_MIN_STACK_SIZE
	.align		4
.L_26:
        /*0084*/ 	.byte	0x04, 0x12
        /*0086*/ 	.short	(.L_28 - .L_27)
	.align		4
.L_27:
        /*0088*/ 	.word	index@(_Z20half_to_float_kernelP6__halfPfi)
        /*008c*/ 	.word	0x00000000


	//----- nvinfo : EIATTR_MIN_STACK_SIZE
	.align		4
.L_28:
        /*0090*/ 	.byte	0x04, 0x12
        /*0092*/ 	.short	(.L_30 - .L_29)
	.align		4
.L_29:
        /*0094*/ 	.word	index@(_Z20float_to_half_kernelPfP6__halfi)
        /*0098*/ 	.word	0x00000000


	//----- nvinfo : EIATTR_MIN_STACK_SIZE
	.align		4
.L_30:
        /*009c*/ 	.byte	0x04, 0x12
        /*009e*/ 	.short	(.L_32 - .L_31)
	.align		4
.L_31:
        /*00a0*/ 	.word	index@(_Z26gemmrelu_conv_kernel_mergePfS_S_)
        /*00a4*/ 	.word	0x00000000


	//----- nvinfo : EIATTR_MIN_STACK_SIZE
	.align		4
.L_32:
        /*00a8*/ 	.byte	0x04, 0x12
        /*00aa*/ 	.short	(.L_34 - .L_33)
	.align		4
.L_33:
        /*00ac*/ 	.word	index@(_Z26fully_forward_kernel_tiledPfS_S_b)
        /*00b0*/ 	.word	0x00000000


	//----- nvinfo : EIATTR_MIN_STACK_SIZE
	.align		4
.L_34:
        /*00b4*/ 	.byte	0x04, 0x12
        /*00b6*/ 	.short	(.L_36 - .L_35)
	.align		4
.L_35:
        /*00b8*/ 	.word	index@(_Z19average_pool_kernelPfS_i)
        /*00bc*/ 	.word	0x00000000
.L_36:


//--------------------- .nv.compat                --------------------------
	.section	.nv.compat,"",@"SHT_CUDA_COMPAT_INFO"
	.align	4
        /*0000*/ 	.byte	0x02, 0x09, 0x00, 0x00, 0x02, 0x02, 0x01, 0x00, 0x02, 0x05, 0x05, 0x00, 0x03, 0x07, 0x01, 0x01
        /*0010*/ 	.byte	0x02, 0x03, 0x00, 0x00, 0x02, 0x06, 0x01, 0x00, 0x04, 0x0b, 0x08, 0x00, 0x01, 0x00, 0x00, 0x00
        /*0020*/ 	.byte	0x00, 0x00, 0x00, 0x00


//--------------------- .nv.info._Z20half_to_float_kernelP6__halfPfi --------------------------
	.section	.nv.info._Z20half_to_float_kernelP6__halfPfi,"",@"SHT_CUDA_INFO"
	.sectionflags	@""
	.align	4


	//----- nvinfo : EIATTR_CUDA_API_VERSION
	.align		4
        /*0000*/ 	.byte	0x04, 0x37
        /*0002*/ 	.short	(.L_38 - .L_37)
.L_37:
        /*0004*/ 	.word	0x00000082


	//----- nvinfo : EIATTR_KPARAM_INFO
	.align		4
.L_38:
        /*0008*/ 	.byte	0x04, 0x17
        /*000a*/ 	.short	(.L_40 - .L_39)
.L_39:
        /*000c*/ 	.word	0x00000000
        /*0010*/ 	.short	0x0002
        /*0012*/ 	.short	0x0010
        /*0014*/ 	.byte	0x00, 0xf0, 0x11, 0x00


	//----- nvinfo : EIATTR_KPARAM_INFO
	.align		4
.L_40:
        /*0018*/ 	.byte	0x04, 0x17
        /*001a*/ 	.short	(.L_42 - .L_41)
.L_41:
        /*001c*/ 	.word	0x00000000
        /*0020*/ 	.short	0x0001
        /*0022*/ 	.short	0x0008
        /*0024*/ 	.byte	0x00, 0xf5, 0x21, 0x00


	//----- nvinfo : EIATTR_KPARAM_INFO
	.align		4
.L_42:
        /*0028*/ 	.byte	0x04, 0x17
        /*002a*/ 	.short	(.L_44 - .L_43)
.L_43:
        /*002c*/ 	.word	0x00000000
        /*0030*/ 	.short	0x0000
        /*0032*/ 	.short	0x0000
        /*0034*/ 	.byte	0x00, 0xf5, 0x21, 0x00


	//----- nvinfo : EIATTR_SPARSE_MMA_MASK
	.align		4
.L_44:
        /*0038*/ 	.byte	0x03, 0x50
        /*003a*/ 	.short	0x0000


	//----- nvinfo : EIATTR_MAXREG_COUNT
	.align		4
        /*003c*/ 	.byte	0x03, 0x1b
        /*003e*/ 	.short	0x00ff


	//----- nvinfo : EIATTR_MERCURY_ISA_VERSION
	.align		4
        /*0040*/ 	.byte	0x03, 0x5f
        /*0042*/ 	.short	0x0101


	//----- nvinfo : EIATTR_VRC_CTA_INIT_COUNT
	.align		4
        /*0044*/ 	.byte	0x02, 0x4a
	.zero		1
	.zero		1


	//----- nvinfo : EIATTR_EXIT_INSTR_OFFSETS
	.align		4
        /*0048*/ 	.byte	0x04, 0x1c
        /*004a*/ 	.short	(.L_46 - .L_45)


	//   ....[0]....
.L_45:
        /*004c*/ 	.word	0x00000060


	//   ....[1]....
        /*0050*/ 	.word	0x000000f0


	//----- nvinfo : EIATTR_CBANK_PARAM_SIZE
	.align		4
.L_46:
        /*0054*/ 	.byte	0x03, 0x19
        /*0056*/ 	.short	0x0014


	//----- nvinfo : EIATTR_PARAM_CBANK
	.align		4
        /*0058*/ 	.byte	0x04, 0x0a
        /*005a*/ 	.short	(.L_48 - .L_47)
	.align		4
.L_47:
        /*005c*/ 	.word	index@(.nv.constant0._Z20half_to_float_kernelP6__halfPfi)
        /*0060*/ 	.short	0x0380
        /*0062*/ 	.short	0x0014


	//----- nvinfo : EIATTR_SW_WAR
	.align		4
.L_48:
        /*0064*/ 	.byte	0x04, 0x36
        /*0066*/ 	.short	(.L_50 - .L_49)
.L_49:
        /*0068*/ 	.word	0x00000008
.L_50:


//--------------------- .nv.info._Z20float_to_half_kernelPfP6__halfi --------------------------
	.section	.nv.info._Z20float_to_half_kernelPfP6__halfi,"",@"SHT_CUDA_INFO"
	.sectionflags	@""
	.align	4


	//----- nvinfo : EIATTR_CUDA_API_VERSION
	.align		4
        /*0000*/ 	.byte	0x04, 0x37
        /*0002*/ 	.short	(.L_52 - .L_51)
.L_51:
        /*0004*/ 	.word	0x00000082


	//----- nvinfo : EIATTR_KPARAM_INFO
	.align		4
.L_52:
        /*0008*/ 	.byte	0x04, 0x17
        /*000a*/ 	.short	(.L_54 - .L_53)
.L_53:
        /*000c*/ 	.word	0x00000000
        /*0010*/ 	.short	0x0002
        /*0012*/ 	.short	0x0010
        /*0014*/ 	.byte	0x00, 0xf0, 0x11, 0x00


	//----- nvinfo : EIATTR_KPARAM_INFO
	.align		4
.L_54:
        /*0018*/ 	.byte	0x04, 0x17
        /*001a*/ 	.short	(.L_56 - .L_55)
.L_55:
        /*001c*/ 	.word	0x00000000
        /*0020*/ 	.short	0x0001
        /*0022*/ 	.short	0x0008
        /*0024*/ 	.byte	0x00, 0xf5, 0x21, 0x00


	//----- nvinfo : EIATTR_KPARAM_INFO
	.align		4
.L_56:
        /*0028*/ 	.byte	0x04, 0x17
        /*002a*/ 	.short	(.L_58 - .L_57)
.L_57:
        /*002c*/ 	.word	0x00000000
        /*0030*/ 	.short	0x0000
        /*0032*/ 	.short	0x0000
        /*0034*/ 	.byte	0x00, 0xf5, 0x21, 0x00


	//----- nvinfo : EIATTR_SPARSE_MMA_MASK
	.align		4
.L_58:
        /*0038*/ 	.byte	0x03, 0x50
        /*003a*/ 	.short	0x0000


	//----- nvinfo : EIATTR_MAXREG_COUNT
	.align		4
        /*003c*/ 	.byte	0x03, 0x1b
        /*003e*/ 	.short	0x00ff


	//----- nvinfo : EIATTR_MERCURY_ISA_VERSION
	.align		4
        /*0040*/ 	.byte	0x03, 0x5f
        /*0042*/ 	.short	0x0101


	//----- nvinfo : EIATTR_VRC_CTA_INIT_COUNT
	.align		4
        /*0044*/ 	.byte	0x02, 0x4a
	.zero		1
	.zero		1


	//----- nvinfo : EIATTR_EXIT_INSTR_OFFSETS
	.align		4
        /*0048*/ 	.byte	0x04, 0x1c
        /*004a*/ 	.short	(.L_60 - .L_59)


	//   ....[0]....
.L_59:
        /*004c*/ 	.word	0x00000060


	//   ....[1]....
        /*0050*/ 	.word	0x000000f0


	//----- nvinfo : EIATTR_CBANK_PARAM_SIZE
	.align		4
.L_60:
        /*0054*/ 	.byte	0x03, 0x19
        /*0056*/ 	.short	0x0014


	//----- nvinfo : EIATTR_PARAM_CBANK
	.align		4
        /*0058*/ 	.byte	0x04, 0x0a
        /*005a*/ 	.short	(.L_62 - .L_61)
	.align		4
.L_61:
        /*005c*/ 	.word	index@(.nv.constant0._Z20float_to_half_kernelPfP6__halfi)
        /*0060*/ 	.short	0x0380
        /*0062*/ 	.short	0x0014


	//----- nvinfo : EIATTR_SW_WAR
	.align		4
.L_62:
        /*0064*/ 	.byte	0x04, 0x36
        /*0066*/ 	.short	(.L_64 - .L_63)
.L_63:
        /*0068*/ 	.word	0x00000008
.L_64:


//--------------------- .nv.info._Z26gemmrelu_conv_kernel_mergePfS_S_ --------------------------
	.section	.nv.info._Z26gemmrelu_conv_kernel_mergePfS_S_,"",@"SHT_CUDA_INFO"
	.sectionflags	@""
	.align	4


	//----- nvinfo : EIATTR_CUDA_API_VERSION
	.align		4
        /*0000*/ 	.byte	0x04, 0x37
        /*0002*/ 	.short	(.L_66 - .L_65)
.L_65:
        /*0004*/ 	.word	0x00000082


	//----- nvinfo : EIATTR_KPARAM_INFO
	.align		4
.L_66:
        /*0008*/ 	.byte	0x04, 0x17
        /*000a*/ 	.short	(.L_68 - .L_67)
.L_67:
        /*000c*/ 	.word	0x00000000
        /*0010*/ 	.short	0x0002
        /*0012*/ 	.short	0x0010
        /*0014*/ 	.byte	0x00, 0xf5, 0x21, 0x00


	//----- nvinfo : EIATTR_KPARAM_INFO
	.align		4
.L_68:
        /*0018*/ 	.byte	0x04, 0x17
        /*001a*/ 	.short	(.L_70 - .L_69)
.L_69:
        /*001c*/ 	.word	0x00000000
        /*0020*/ 	.short	0x0001
        /*0022*/ 	.short	0x0008
        /*0024*/ 	.byte	0x00, 0xf5, 0x21, 0x00


	//----- nvinfo : EIATTR_KPARAM_INFO
	.align		4
.L_70:
        /*0028*/ 	.byte	0x04, 0x17
        /*002a*/ 	.short	(.L_72 - .L_71)
.L_71:
        /*002c*/ 	.word	0x00000000
        /*0030*/ 	.short	0x0000
        /*0032*/ 	.short	0x0000
        /*0034*/ 	.byte	0x00, 0xf5, 0x21, 0x00


	//----- nvinfo : EIATTR_SPARSE_MMA_MASK
	.align		4
.L_72:
        /*0038*/ 	.byte	0x03, 0x50
        /*003a*/ 	.short	0x0000


	//----- nvinfo : EIATTR_MAXREG_COUNT
	.align		4
        /*003c*/ 	.byte	0x03, 0x1b
        /*003e*/ 	.short	0x00ff


	//----- nvinfo : EIATTR_NUM_BARRIERS
	.align		4
        /*0040*/ 	.byte	0x02, 0x4c
        /*0042*/ 	.byte	0x01
	.zero		1


	//----- nvinfo : EIATTR_MERCURY_ISA_VERSION
	.align		4
        /*0044*/ 	.byte	0x03, 0x5f
        /*0046*/ 	.short	0x0101


	//----- nvinfo : EIATTR_VRC_CTA_INIT_COUNT
	.align		4
        /*0048*/ 	.byte	0x02, 0x4a
	.zero		1
	.zero		1


	//----- nvinfo : EIATTR_EXIT_INSTR_OFFSETS
	.align		4
        /*004c*/ 	.byte	0x04, 0x1c
        /*004e*/ 	.short	(.L_74 - .L_73)


	//   ....[0]....
.L_73:
        /*0050*/ 	.word	0x00000da0


	//   ....[1]....
        /*0054*/ 	.word	0x00000fb0


	//----- nvinfo : EIATTR_CRS_STACK_SIZE
	.align		4
.L_74:
        /*0058*/ 	.byte	0x04, 0x1e
        /*005a*/ 	.short	(.L_76 - .L_75)
.L_75:
        /*005c*/ 	.word	0x00000000


	//----- nvinfo : EIATTR_CBANK_PARAM_SIZE
	.align		4
.L_76:
        /*0060*/ 	.byte	0x03, 0x19
        /*0062*/ 	.short	0x0018


	//----- nvinfo : EIATTR_PARAM_CBANK
	.align		4
        /*0064*/ 	.byte	0x04, 0x0a
        /*0066*/ 	.short	(.L_78 - .L_77)
	.align		4
.L_77:
        /*0068*/ 	.word	index@(.nv.constant0._Z26gemmrelu_conv_kernel_mergePfS_S_)
        /*006c*/ 	.short	0x0380
        /*006e*/ 	.short	0x0018


	//----- nvinfo : EIATTR_SW_WAR
	.align		4
.L_78:
        /*0070*/ 	.byte	0x04, 0x36
        /*0072*/ 	.short	(.L_80 - .L_79)
.L_79:
        /*0074*/ 	.word	0x00000008
.L_80:


//--------------------- .nv.info._Z26fully_forward_kernel_tiledPfS_S_b --------------------------
	.section	.nv.info._Z26fully_forward_kernel_tiledPfS_S_b,"",@"SHT_CUDA_INFO"
	.sectionflags	@""
	.align	4


	//----- nvinfo : EIATTR_CUDA_API_VERSION
	.align		4
        /*0000*/ 	.byte	0x04, 0x37
        /*0002*/ 	.short	(.L_82 - .L_81)
.L_81:
        /*0004*/ 	.word	0x00000082


	//----- nvinfo : EIATTR_KPARAM_INFO
	.align		4
.L_82:
        /*0008*/ 	.byte	0x04, 0x17
        /*000a*/ 	.short	(.L_84 - .L_83)
.L_83:
        /*000c*/ 	.word	0x00000000
        /*0010*/ 	.short	0x0003
        /*0012*/ 	.short	0x0018
        /*0014*/ 	.byte	0x00, 0xf0, 0x05, 0x00


	//----- nvinfo : EIATTR_KPARAM_INFO
	.align		4
.L_84:
        /*0018*/ 	.byte	0x04, 0x17
        /*001a*/ 	.short	(.L_86 - .L_85)
.L_85:
        /*001c*/ 	.word	0x00000000
        /*0020*/ 	.short	0x0002
        /*0022*/ 	.short	0x0010
        /*0024*/ 	.byte	0x00, 0xf5, 0x21, 0x00


	//----- nvinfo : EIATTR_KPARAM_INFO
	.align		4
.L_86:
        /*0028*/ 	.byte	0x04, 0x17
        /*002a*/ 	.short	(.L_88 - .L_87)
.L_87:
        /*002c*/ 	.word	0x00000000
        /*0030*/ 	.short	0x0001
        /*0032*/ 	.short	0x0008
        /*0034*/ 	.byte	0x00, 0xf5, 0x21, 0x00


	//----- nvinfo : EIATTR_KPARAM_INFO
	.align		4
.L_88:
        /*0038*/ 	.byte	0x04, 0x17
        /*003a*/ 	.short	(.L_90 - .L_89)
.L_89:
        /*003c*/ 	.word	0x00000000
        /*0040*/ 	.short	0x0000
        /*0042*/ 	.short	0x0000
        /*0044*/ 	.byte	0x00, 0xf5, 0x21, 0x00


	//----- nvinfo : EIATTR_SPARSE_MMA_MASK
	.align		4
.L_90:
        /*0048*/ 	.byte	0x03, 0x50
        /*004a*/ 	.short	0x0000


	//----- nvinfo : EIATTR_MAXREG_COUNT
	.align		4
        /*004c*/ 	.byte	0x03, 0x1b
        /*004e*/ 	.short	0x00ff


	//----- nvinfo : EIATTR_NUM_BARRIERS
	.align		4
        /*0050*/ 	.byte	0x02, 0x4c
        /*0052*/ 	.byte	0x01
	.zero		1


	//----- nvinfo : EIATTR_MERCURY_ISA_VERSION
	.align		4
        /*0054*/ 	.byte	0x03, 0x5f
        /*0056*/ 	.short	0x0101


	//----- nvinfo : EIATTR_VRC_CTA_INIT_COUNT
	.align		4
        /*0058*/ 	.byte	0x02, 0x4a
	.zero		1
	.zero		1


	//----- nvinfo : EIATTR_EXIT_INSTR_OFFSETS
	.align		4
        /*005c*/ 	.byte	0x04, 0x1c
        /*005e*/ 	.short	(.L_92 - .L_91)


	//   ....[0]....
.L_91:
        /*0060*/ 	.word	0x000005c0


	//   ....[1]....
        /*0064*/ 	.word	0x00000660


	//----- nvinfo : EIATTR_CBANK_PARAM_SIZE
	.align		4
.L_92:
        /*0068*/ 	.byte	0x03, 0x19
        /*006a*/ 	.short	0x0019


	//----- nvinfo : EIATTR_PARAM_CBANK
	.align		4
        /*006c*/ 	.byte	0x04, 0x0a
        /*006e*/ 	.short	(.L_94 - .L_93)
	.align		4
.L_93:
        /*0070*/ 	.word	index@(.nv.constant0._Z26fully_forward_kernel_tiledPfS_S_b)
        /*0074*/ 	.short	0x0380
        /*0076*/ 	.short	0x0019


	//----- nvinfo : EIATTR_SW_WAR
	.align		4
.L_94:
        /*0078*/ 	.byte	0x04, 0x36
        /*007a*/ 	.short	(.L_96 - .L_95)
.L_95:
        /*007c*/ 	.word	0x00000008
.L_96:


//--------------------- .nv.info._Z19average_pool_kernelPfS_i --------------------------
	.section	.nv.info._Z19average_pool_kernelPfS_i,"",@"SHT_CUDA_INFO"
	.sectionflags	@""
	.align	4


	//----- nvinfo : EIATTR_CUDA_API_VERSION
	.align		4
        /*0000*/ 	.byte	0x04, 0x37
        /*0002*/ 	.short	(.L_98 - .L_97)
.L_97:
        /*0004*/ 	.word	0x00000082


	//----- nvinfo : EIATTR_KPARAM_INFO
	.align		4
.L_98:
        /*0008*/ 	.byte	0x04, 0x17
        /*000a*/ 	.short	(.L_100 - .L_99)
.L_99:
        /*000c*/ 	.word	0x00000000
        /*0010*/ 	.short	0x0002
        /*0012*/ 	.short	0x0010
        /*0014*/ 	.byte	0x00, 0xf0, 0x11, 0x00


	//----- nvinfo : EIATTR_KPARAM_INFO
	.align		4
.L_100:
        /*0018*/ 	.byte	0x04, 0x17
        /*001a*/ 	.short	(.L_102 - .L_101)
.L_101:
        /*001c*/ 	.word	0x00000000
        /*0020*/ 	.short	0x0001
        /*0022*/ 	.short	0x0008
        /*0024*/ 	.byte	0x00, 0xf5, 0x21, 0x00


	//----- nvinfo : EIATTR_KPARAM_INFO
	.align		4
.L_102:
        /*0028*/ 	.byte	0x04, 0x17
        /*002a*/ 	.short	(.L_104 - .L_103)
.L_103:
        /*002c*/ 	.word	0x00000000
        /*0030*/ 	.short	0x0000
        /*0032*/ 	.short	0x0000
        /*0034*/ 	.byte	0x00, 0xf5, 0x21, 0x00


	//----- nvinfo : EIATTR_SPARSE_MMA_MASK
	.align		4
.L_104:
        /*0038*/ 	.byte	0x03, 0x50
        /*003a*/ 	.short	0x0000


	//----- nvinfo : EIATTR_MAXREG_COUNT
	.align		4
        /*003c*/ 	.byte	0x03, 0x1b
        /*003e*/ 	.short	0x00ff


	//----- nvinfo : EIATTR_MERCURY_ISA_VERSION
	.align		4
        /*0040*/ 	.byte	0x03, 0x5f
        /*0042*/ 	.short	0x0101


	//----- nvinfo : EIATTR_VRC_CTA_INIT_COUNT
	.align		4
        /*0044*/ 	.byte	0x02, 0x4a
	.zero		1
	.zero		1


	//----- nvinfo : EIATTR_EXIT_INSTR_OFFSETS
	.align		4
        /*0048*/ 	.byte	0x04, 0x1c
        /*004a*/ 	.short	(.L_106 - .L_105)


	//   ....[0]....
.L_105:
        /*004c*/ 	.word	0x00000220


	//   ....[1]....
        /*0050*/ 	.word	0x00000dc0


	//----- nvinfo : EIATTR_CRS_STACK_SIZE
	.align		4
.L_106:
        /*0054*/ 	.byte	0x04, 0x1e
        /*0056*/ 	.short	(.L_108 - .L_107)
.L_107:
        /*0058*/ 	.word	0x00000000


	//----- nvinfo : EIATTR_CBANK_PARAM_SIZE
	.align		4
.L_108:
        /*005c*/ 	.byte	0x03, 0x19
        /*005e*/ 	.short	0x0014


	//----- nvinfo : EIATTR_PARAM_CBANK
	.align		4
        /*0060*/ 	.byte	0x04, 0x0a
        /*0062*/ 	.short	(.L_110 - .L_109)
	.align		4
.L_109:
        /*0064*/ 	.word	index@(.nv.constant0._Z19average_pool_kernelPfS_i)
        /*0068*/ 	.short	0x0380
        /*006a*/ 	.short	0x0014


	//----- nvinfo : EIATTR_SW_WAR
	.align		4
.L_110:
        /*006c*/ 	.byte	0x04, 0x36
        /*006e*/ 	.short	(.L_112 - .L_111)
.L_111:
        /*0070*/ 	.word	0x00000008
.L_112:


//--------------------- .nv.callgraph             --------------------------
	.section	.nv.callgraph,"",@"SHT_CUDA_CALLGRAPH"
	.align	4
	.sectionentsize	8
	.align		4
        /*0000*/ 	.word	0x00000000
	.align		4
        /*0004*/ 	.word	0xffffffff
	.align		4
        /*0008*/ 	.word	0x00000000
	.align		4
        /*000c*/ 	.word	0xfffffffe
	.align		4
        /*0010*/ 	.word	0x00000000
	.align		4
        /*0014*/ 	.word	0xfffffffd
	.align		4
        /*0018*/ 	.word	0x00000000
	.align		4
        /*001c*/ 	.word	0xfffffffc


//--------------------- .nv.constant3             --------------------------
	.section	.nv.constant3,"a",@progbits
	.align	4
.nv.constant3:
	.type		xdims_k,@object
	.size		xdims_k,(wdims_k - xdims_k)
xdims_k:
	.zero		16
	.type		wdims_k,@object
	.size		wdims_k,(ydims_k - wdims_k)
wdims_k:
	.zero		16
	.type		ydims_k,@object
	.size		ydims_k,(xdims_f - ydims_k)
ydims_k:
	.zero		16
	.type		xdims_f,@object
	.size		xdims_f,(wdims_f - xdims_f)
xdims_f:
	.zero		8
	.type		wdims_f,@object
	.size		wdims_f,(.L_4 - wdims_f)
wdims_f:
	.zero		8
.L_4:


//--------------------- .text._Z20half_to_float_kernelP6__halfPfi --------------------------
	.section	.text._Z20half_to_float_kernelP6__halfPfi,"ax",@progbits
	.align	128
        .global         _Z20half_to_float_kernelP6__halfPfi
        .type           _Z20half_to_float_kernelP6__halfPfi,@function
        .size           _Z20half_to_float_kernelP6__halfPfi,(.L_x_34 - _Z20half_to_float_kernelP6__halfPfi)
        .other          _Z20half_to_float_kernelP6__halfPfi,@"STO_CUDA_ENTRY STV_DEFAULT"
_Z20half_to_float_kernelP6__halfPfi:
.text._Z20half_to_float_kernelP6__halfPfi:
[----:B------:R-:W-:Y:S01]  /*0000*/  LDC R1, c[0x0][0x37c] ;  /* 0x0000df00ff017b82 */ /* 0x000fe20000000800 */
[----:B------:R-:W0:Y:S01]  /*0010*/  S2R R7, SR_CTAID.X ;  /* 0x0000000000077919 */ /* 0x000e220000002500 */
[----:B------:R-:W1:Y:S01]  /*0020*/  LDCU UR4, c[0x0][0x390] ;  /* 0x00007200ff0477ac */ /* 0x000e620008000800 */
[----:B------:R-:W0:Y:S02]  /*0030*/  S2R R0, SR_TID.X ;  /* 0x0000000000007919 */ /* 0x000e240000002100 */
[----:B0-----:R-:W-:-:S04]  /*0040*/  LEA R7, R7, R0, 0x8 ;  /* 0x0000000007077211 */ /* 0x001fc800078e40ff */
[----:B-1----:R-:W-:-:S13]  /*0050*/  ISETP.GE.AND P0, PT, R7, UR4, PT ;  /* 0x0000000407007c0c */ /* 0x002fda000bf06270 */
[----:B------:R-:W-:Y:S05]  /*0060*/  @P0 EXIT ;  /* 0x000000000000094d */ /* 0x000fea0003800000 */
[----:B------:R-:W0:Y:S01]  /*0070*/  LDC.64 R2, c[0x0][0x380] ;  /* 0x0000e000ff027b82 */ /* 0x000e220000000a00 */
[----:B------:R-:W1:Y:S07]  /*0080*/  LDCU.64 UR4, c[0x0][0x358] ;  /* 0x00006b00ff0477ac */ /* 0x000e6e0008000a00 */
[----:B------:R-:W2:Y:S01]  /*0090*/  LDC.64 R4, c[0x0][0x388] ;  /* 0x0000e200ff047b82 */ /* 0x000ea20000000a00 */
[----:B0-----:R-:W-:-:S06]  /*00a0*/  IMAD.WIDE R2, R7, 0x2, R2 ;  /* 0x0000000207027825 */ /* 0x001fcc00078e0202 */
[----:B-1----:R-:W3:Y:S01]  /*00b0*/  LDG.E.U16 R2, desc[UR4][R2.64] ;  /* 0x0000000402027981 */ /* 0x002ee2000c1e1500 */
[----:B--2---:R-:W-:-:S04]  /*00c0*/  IMAD.WIDE R4, R7, 0x4, R4 ;  /* 0x0000000407047825 */ /* 0x004fc800078e0204 */
[----:B---3--:R-:W-:-:S05]  /*00d0*/  HADD2.F32 R7, -RZ, R2.H0_H0 ;  /* 0x20000002ff077230 */ /* 0x008fca0000004100 */
[----:B------:R-:W-:Y:S01]  /*00e0*/  STG.E desc[UR4][R4.64], R7 ;  /* 0x0000000704007986 */ /* 0x000fe2000c101904 */
[----:B------:R-:W-:Y:S05]  /*00f0*/  EXIT ;  /* 0x000000000000794d */ /* 0x000fea0003800000 */
.L_x_0:
[----:B------:R-:W-:-:S00]  /*0100*/  BRA `(.L_x_0) ;  /* 0xfffffffc00fc7947 */ /* 0x000fc0000383ffff */
[----:B------:R-:W-:-:S00]  /*0110*/  NOP ;  /* 0x0000000000007918 */ /* 0x000fc00000000000 */
        /* <DEDUP_REMOVED lines=14> */
.L_x_34:


//--------------------- .text._Z20float_to_half_kernelPfP6__halfi --------------------------
	.section	.text._Z20float_to_half_kernelPfP6__halfi,"ax",@progbits
	.align	128
        .global         _Z20float_to_half_kernelPfP6__halfi
        .type           _Z20float_to_half_kernelPfP6__halfi,@function
        .size           _Z20float_to_half_kernelPfP6__halfi,(.L_x_35 - _Z20float_to_half_kernelPfP6__halfi)
        .other          _Z20float_to_half_kernelPfP6__halfi,@"STO_CUDA_ENTRY STV_DEFAULT"
_Z20float_to_half_kernelPfP6__halfi:
.text._Z20float_to_half_kernelPfP6__halfi:
        /* <DEDUP_REMOVED lines=11> */
[----:B-1----:R-:W3:Y:S01]  /*00b0*/  LDG.E R2, desc[UR4][R2.64] ;  /* 0x0000000402027981 */ /* 0x002ee2000c1e1900 */
[----:B--2---:R-:W-:Y:S01]  /*00c0*/  IMAD.WIDE R4, R7, 0x2, R4 ;  /* 0x0000000207047825 */ /* 0x004fe200078e0204 */
[----:B---3--:R-:W-:-:S05]  /*00d0*/  F2FP.F16.F32.PACK_AB R0, RZ, R2 ;  /* 0x00000002ff00723e */ /* 0x008fca00000000ff */
[----:B------:R-:W-:Y:S01]  /*00e0*/  STG.E.U16 desc[UR4][R4.64], R0 ;  /* 0x0000000004007986 */ /* 0x000fe2000c101504 */
[----:B------:R-:W-:Y:S05]  /*00f0*/  EXIT ;  /* 0x000000000000794d */ /* 0x000fea0003800000 */
.L_x_1:
        /* <DEDUP_REMOVED lines=16> */
.L_x_35:


//--------------------- .text._Z26gemmrelu_conv_kernel_mergePfS_S_ --------------------------
	.section	.text._Z26gemmrelu_conv_kernel_mergePfS_S_,"ax",@progbits
	.align	128
        .global         _Z26gemmrelu_conv_kernel_mergePfS_S_
        .type           _Z26gemmrelu_conv_kernel_mergePfS_S_,@function
        .size           _Z26gemmrelu_conv_kernel_mergePfS_S_,(.L_x_36 - _Z26gemmrelu_conv_kernel_mergePfS_S_)
        .other          _Z26gemmrelu_conv_kernel_mergePfS_S_,@"STO_CUDA_ENTRY STV_DEFAULT"
_Z26gemmrelu_conv_kernel_mergePfS_S_:
.text._Z26gemmrelu_conv_kernel_mergePfS_S_:
[----:B------:R-:W-:Y:S08]  /*0000*/  LDC R1, c[0x0][0x37c] ;  /* 0x0000df00ff017b82 */ /* 0x000ff00000000800 */
[----:B------:R-:W0:Y:S01]  /*0010*/  LDC.64 R8, c[0x3][0x10] ;  /* 0x00c00400ff087b82 */ /* 0x000e220000000a00 */
[----:B------:R-:W0:Y:S01]  /*0020*/  LDCU UR6, c[0x3][0xc] ;  /* 0x00c00180ff0677ac */ /* 0x000e220008000800 */
[----:B------:R-:W1:Y:S01]  /*0030*/  S2R R5, SR_CTAID.Y ;  /* 0x0000000000057919 */ /* 0x000e620000002600 */
[----:B------:R-:W-:Y:S01]  /*0040*/  HFMA2 R25, -RZ, RZ, 0, 0 ;  /* 0x00000000ff197431 */ /* 0x000fe200000001ff */
[----:B------:R-:W2:Y:S01]  /*0050*/  LDCU UR4, c[0x3][0x28] ;  /* 0x00c00500ff0477ac */ /* 0x000ea20008000800 */
[----:B------:R-:W1:Y:S03]  /*0060*/  S2R R16, SR_TID.Y ;  /* 0x0000000000107919 */ /* 0x000e660000002200 */
[----:B------:R-:W2:Y:S01]  /*0070*/  LDC R3, c[0x3][0x24] ;  /* 0x00c00900ff037b82 */ /* 0x000ea20000000800 */
[----:B------:R-:W3:Y:S01]  /*0080*/  LDCU.64 UR8, c[0x0][0x358] ;  /* 0x00006b00ff0877ac */ /* 0x000ee20008000a00 */
[----:B------:R-:W4:Y:S01]  /*0090*/  S2R R4, SR_CTAID.X ;  /* 0x0000000000047919 */ /* 0x000f220000002500 */
[----:B------:R-:W4:Y:S05]  /*00a0*/  S2R R7, SR_TID.X ;  /* 0x0000000000077919 */ /* 0x000f2a0000002100 */
[----:B------:R-:W0:Y:S02]  /*00b0*/  S2UR UR10, SR_CTAID.Z ;  /* 0x00000000000a79c3 */ /* 0x000e240000002700 */
[----:B0-----:R-:W-:-:S04]  /*00c0*/  IMAD R6, R8, UR6, RZ ;  /* 0x0000000608067c24 */ /* 0x001fc8000f8e02ff */
[----:B------:R-:W-:Y:S02]  /*00d0*/  IMAD R6, R6, R9, RZ ;  /* 0x0000000906067224 */ /* 0x000fe400078e02ff */
[----:B--2---:R-:W-:-:S03]  /*00e0*/  IMAD R3, R3, UR4, RZ ;  /* 0x0000000403037c24 */ /* 0x004fc6000f8e02ff */
[----:B------:R-:W-:Y:S02]  /*00f0*/  ISETP.GE.AND P0, PT, R6, 0x1, PT ;  /* 0x000000010600780c */ /* 0x000fe40003f06270 */
[----:B-1----:R-:W-:Y:S01]  /*0100*/  LEA R5, R5, R16, 0x4 ;  /* 0x0000001005057211 */ /* 0x002fe200078e20ff */
[----:B----4-:R-:W-:-:S10]  /*0110*/  IMAD R4, R4, 0x10, R7 ;  /* 0x0000001004047824 */ /* 0x010fd400078e0207 */
[----:B---3--:R-:W-:Y:S05]  /*0120*/  @!P0 BRA `(.L_x_2) ;  /* 0x0000000c00108947 */ /* 0x008fea0003800000 */
[----:B------:R-:W0:Y:S01]  /*0130*/  S2UR UR5, SR_CgaCtaId ;  /* 0x00000000000579c3 */ /* 0x000e220000008800 */
[----:B------:R-:W1:Y:S01]  /*0140*/  LDCU UR7, c[0x3][0x8] ;  /* 0x00c00100ff0777ac */ /* 0x000e620008000800 */
[----:B------:R-:W-:Y:S01]  /*0150*/  IADD3 R10, PT, PT, R6, 0xf, RZ ;  /* 0x0000000f060a7810 */ /* 0x000fe20007ffe0ff */
[----:B------:R-:W-:Y:S01]  /*0160*/  IMAD R19, R16, 0x10, R7 ;  /* 0x0000001010137824 */ /* 0x000fe200078e0207 */
[----:B------:R-:W-:Y:S01]  /*0170*/  MOV R25, RZ ;  /* 0x000000ff00197202 */ /* 0x000fe20000000f00 */
[----:B------:R-:W-:Y:S01]  /*0180*/  UMOV UR4, 0x400 ;  /* 0x0000040000047882 */ /* 0x000fe20000000000 */
[----:B------:R-:W-:Y:S01]  /*0190*/  SHF.R.U32.HI R10, RZ, 0x4, R10 ;  /* 0x00000004ff0a7819 */ /* 0x000fe2000001160a */
[----:B------:R-:W-:Y:S01]  /*01a0*/  IMAD R17, R8, R9, RZ ;  /* 0x0000000908117224 */ /* 0x000fe200078e02ff */
[----:B------:R-:W2:Y:S01]  /*01b0*/  LDC R2, c[0x3][0x28] ;  /* 0x00c00a00ff027b82 */ /* 0x000ea20000000800 */
[----:B------:R-:W3:Y:S02]  /*01c0*/  LDCU UR11, c[0x3][0x2c] ;  /* 0x00c00580ff0b77ac */ /* 0x000ee40008000800 */
[----:B------:R-:W-:Y:S01]  /*01d0*/  IMAD.MOV R18, RZ, RZ, -R10 ;  /* 0x000000ffff127224 */ /* 0x000fe200078e0a0a */
[----:B------:R-:W4:Y:S04]  /*01e0*/  LDCU UR14, c[0x3][0xc] ;  /* 0x00c00180ff0e77ac */ /* 0x000f280008000800 */
[----:B------:R-:W2:Y:S01]  /*01f0*/  LDC R0, c[0x3][0x14] ;  /* 0x00c00500ff007b82 */ /* 0x000ea20000000800 */
[----:B------:R-:W2:Y:S07]  /*0200*/  LDCU.64 UR12, c[0x3][0x18] ;  /* 0x00c00300ff0c77ac */ /* 0x000eae0008000a00 */
[----:B------:R-:W2:Y:S01]  /*0210*/  LDC.64 R22, c[0x0][0x380] ;  /* 0x0000e000ff167b82 */ /* 0x000ea20000000a00 */
[----:B0-----:R-:W-:-:S02]  /*0220*/  ULEA UR4, UR5, UR4, 0x18 ;  /* 0x0000000405047291 */ /* 0x001fc4000f8ec0ff */
[----:B-1----:R-:W-:-:S04]  /*0230*/  UIMAD UR5, UR6, UR7, URZ ;  /* 0x00000007060572a4 */ /* 0x002fc8000f8e02ff */
[----:B------:R-:W-:Y:S02]  /*0240*/  LEA R19, R19, UR4, 0x2 ;  /* 0x0000000413137c11 */ /* 0x000fe4000f8e10ff */
[----:B------:R-:W-:Y:S02]  /*0250*/  LEA R20, R16, UR4, 0x6 ;  /* 0x0000000410147c11 */ /* 0x000fe4000f8e30ff */
[----:B---34-:R-:W-:-:S07]  /*0260*/  LEA R21, R7, UR4, 0x2 ;  /* 0x0000000407157c11 */ /* 0x018fce000f8e10ff */
.L_x_7:
[----:B------:R-:W-:Y:S01]  /*0270*/  ISETP.GE.AND P0, PT, R7, R6, PT ;  /* 0x000000060700720c */ /* 0x000fe20003f06270 */
[----:B------:R-:W-:Y:S01]  /*0280*/  BSSY.RECONVERGENT B0, `(.L_x_3) ;  /* 0x0000022000007945 */ /* 0x000fe20003800200 */
[----:B------:R-:W-:Y:S02]  /*0290*/  MOV R8, RZ ;  /* 0x000000ff00087202 */ /* 0x000fe40000000f00 */
[----:B------:R-:W-:-:S13]  /*02a0*/  ISETP.GE.OR P0, PT, R5, UR11, P0 ;  /* 0x0000000b05007c0c */ /* 0x000fda0008706670 */
[----:B------:R-:W-:Y:S05]  /*02b0*/  @P0 BRA `(.L_x_4) ;  /* 0x0000000000780947 */ /* 0x000fea0003800000 */
[----:B------:R-:W-:Y:S02]  /*02c0*/  IABS R10, R17 ;  /* 0x00000011000a7213 */ /* 0x000fe40000000000 */
[----:B------:R-:W-:Y:S02]  /*02d0*/  IABS R12, R7 ;  /* 0x00000007000c7213 */ /* 0x000fe40000000000 */
[----:B------:R-:W0:Y:S01]  /*02e0*/  I2F.RP R11, R10 ;  /* 0x0000000a000b7306 */ /* 0x000e220000209400 */
[----:B------:R-:W-:-:S07]  /*02f0*/  IABS R14, R17 ;  /* 0x00000011000e7213 */ /* 0x000fce0000000000 */
[----:B0-----:R-:W0:Y:S02]  /*0300*/  MUFU.RCP R11, R11 ;  /* 0x0000000b000b7308 */ /* 0x001e240000001000 */
[----:B0-----:R-:W-:Y:S01]  /*0310*/  VIADD R8, R11, 0xffffffe ;  /* 0x0ffffffe0b087836 */ /* 0x001fe20000000000 */
[----:B------:R-:W-:-:S05]  /*0320*/  IADD3 R11, PT, PT, RZ, -R14, RZ ;  /* 0x8000000eff0b7210 */ /* 0x000fca0007ffe0ff */
[----:B------:R0:W1:Y:S02]  /*0330*/  F2I.FTZ.U32.TRUNC.NTZ R9, R8 ;  /* 0x0000000800097305 */ /* 0x000064000021f000 */
[----:B0-----:R-:W-:Y:S01]  /*0340*/  IMAD.MOV.U32 R8, RZ, RZ, RZ ;  /* 0x000000ffff087224 */ /* 0x001fe200078e00ff */
[----:B-1----:R-:W-:-:S05]  /*0350*/  IADD3 R13, PT, PT, RZ, -R9, RZ ;  /* 0x80000009ff0d7210 */ /* 0x002fca0007ffe0ff */
[----:B------:R-:W-:-:S04]  /*0360*/  IMAD R13, R13, R10, RZ ;  /* 0x0000000a0d0d7224 */ /* 0x000fc800078e02ff */
[----:B------:R-:W-:Y:S01]  /*0370*/  IMAD.HI.U32 R9, R9, R13, R8 ;  /* 0x0000000d09097227 */ /* 0x000fe200078e0008 */
[----:B------:R-:W-:-:S04]  /*0380*/  LOP3.LUT R8, R7, R17, RZ, 0x3c, !PT ;  /* 0x0000001107087212 */ /* 0x000fc800078e3cff */
[----:B------:R-:W-:Y:S01]  /*0390*/  ISETP.GE.AND P2, PT, R8, RZ, PT ;  /* 0x000000ff0800720c */ /* 0x000fe20003f46270 */
[----:B------:R-:W-:-:S04]  /*03a0*/  IMAD.HI.U32 R9, R9, R12, RZ ;  /* 0x0000000c09097227 */ /* 0x000fc800078e00ff */
[----:B------:R-:W-:-:S05]  /*03b0*/  IMAD R11, R9, R11, R12 ;  /* 0x0000000b090b7224 */ /* 0x000fca00078e020c */
[----:B------:R-:W-:-:S13]  /*03c0*/  ISETP.GT.U32.AND P1, PT, R10, R11, PT ;  /* 0x0000000b0a00720c */ /* 0x000fda0003f24070 */
[----:B------:R-:W-:Y:S01]  /*03d0*/  @!P1 IMAD.IADD R11, R11, 0x1, -R10 ;  /* 0x000000010b0b9824 */ /* 0x000fe200078e0a0a */
[----:B------:R-:W-:Y:S02]  /*03e0*/  @!P1 IADD3 R9, PT, PT, R9, 0x1, RZ ;  /* 0x0000000109099810 */ /* 0x000fe40007ffe0ff */
[----:B------:R-:W-:Y:S02]  /*03f0*/  ISETP.NE.AND P1, PT, R17, RZ, PT ;  /* 0x000000ff1100720c */ /* 0x000fe40003f25270 */
[----:B------:R-:W-:-:S13]  /*0400*/  ISETP.GE.U32.AND P0, PT, R11, R10, PT ;  /* 0x0000000a0b00720c */ /* 0x000fda0003f06070 */
[----:B------:R-:W-:-:S05]  /*0410*/  @P0 VIADD R9, R9, 0x1 ;  /* 0x0000000109090836 */ /* 0x000fca0000000000 */
[----:B------:R-:W-:Y:S02]  /*0420*/  @!P2 IADD3 R9, PT, PT, -R9, RZ, RZ ;  /* 0x000000ff0909a210 */ /* 0x000fe40007ffe1ff */
[----:B------:R-:W-:-:S05]  /*0430*/  @!P1 LOP3.LUT R9, RZ, R17, RZ, 0x33, !PT ;  /* 0x00000011ff099212 */ /* 0x000fca00078e33ff */
[----:B------:R-:W-:-:S04]  /*0440*/  IMAD.MOV R8, RZ, RZ, -R9 ;  /* 0x000000ffff087224 */ /* 0x000fc800078e0a09 */
[----:B------:R-:W-:-:S04]  /*0450*/  IMAD R8, R17, R8, R7 ;  /* 0x0000000811087224 */ /* 0x000fc800078e0207 */
[----:B--2---:R-:W-:-:S04]  /*0460*/  IMAD R8, R8, UR12, R9 ;  /* 0x0000000c08087c24 */ /* 0x004fc8000f8e0209 */
[----:B------:R-:W-:-:S04]  /*0470*/  IMAD R9, R8, UR13, R5 ;  /* 0x0000000d08097c24 */ /* 0x000fc8000f8e0205 */
[----:B------:R-:W-:-:S06]  /*0480*/  IMAD.WIDE R8, R9, 0x4, R22 ;  /* 0x0000000409087825 */ /* 0x000fcc00078e0216 */
[----:B------:R0:W5:Y:S02]  /*0490*/  LDG.E R8, desc[UR8][R8.64] ;  /* 0x0000000808087981 */ /* 0x000164000c1e1900 */
.L_x_4:
[----:B--2---:R-:W-:Y:S05]  /*04a0*/  BSYNC.RECONVERGENT B0 ;  /* 0x0000000000007941 */ /* 0x004fea0003800200 */
.L_x_3:
[----:B-----5:R1:W-:Y:S01]  /*04b0*/  STS [R19], R8 ;  /* 0x0000000813007388 */ /* 0x0203e20000000800 */
[----:B------:R-:W-:Y:S01]  /*04c0*/  ISETP.GE.AND P0, PT, R4, R3, PT ;  /* 0x000000030400720c */ /* 0x000fe20003f06270 */
[----:B------:R-:W-:Y:S01]  /*04d0*/  BSSY.RECONVERGENT B0, `(.L_x_5) ;  /* 0x000005d000007945 */ /* 0x000fe20003800200 */
[----:B------:R-:W-:Y:S02]  /*04e0*/  HFMA2 R24, -RZ, RZ, 0, 0 ;  /* 0x00000000ff187431 */ /* 0x000fe400000001ff */
[----:B------:R-:W-:-:S13]  /*04f0*/  ISETP.GE.OR P0, PT, R16, R6, P0 ;  /* 0x000000061000720c */ /* 0x000fda0000706670 */
[----:B-1----:R-:W-:Y:S05]  /*0500*/  @P0 BRA `(.L_x_6) ;  /* 0x0000000400640947 */ /* 0x002fea0003800000 */
[----:B------:R-:W-:Y:S02]  /*0510*/  IABS R10, R17 ;  /* 0x00000011000a7213 */ /* 0x000fe40000000000 */
[----:B------:R-:W-:Y:S02]  /*0520*/  IABS R14, R16 ;  /* 0x00000010000e7213 */ /* 0x000fe40000000000 */
[----:B------:R-:W1:Y:S01]  /*0530*/  I2F.RP R13, R10 ;  /* 0x0000000a000d7306 */ /* 0x000e620000209400 */
[----:B------:R-:W-:-:S07]  /*0540*/  IABS R12, R2 ;  /* 0x00000002000c7213 */ /* 0x000fce0000000000 */
[----:B------:R-:W2:Y:S08]  /*0550*/  I2F.RP R11, R12 ;  /* 0x0000000c000b7306 */ /* 0x000eb00000209400 */
[----:B-1----:R-:W1:Y:S08]  /*0560*/  MUFU.RCP R13, R13 ;  /* 0x0000000d000d7308 */ /* 0x002e700000001000 */
[----:B--2---:R-:W-:Y:S01]  /*0570*/  MUFU.RCP R11, R11 ;  /* 0x0000000b000b7308 */ /* 0x004fe20000001000 */
[----:B-1----:R-:W-:Y:S01]  /*0580*/  VIADD R8, R13, 0xffffffe ;  /* 0x0ffffffe0d087836 */ /* 0x002fe20000000000 */
[----:B------:R-:W-:-:S06]  /*0590*/  IABS R13, R0 ;  /* 0x00000000000d7213 */ /* 0x000fcc0000000000 */
[----:B0-----:R0:W1:Y:S02]  /*05a0*/  F2I.FTZ.U32.TRUNC.NTZ R9, R8 ;  /* 0x0000000800097305 */ /* 0x001064000021f000 */
[----:B0-----:R-:W-:Y:S01]  /*05b0*/  IMAD.MOV.U32 R8, RZ, RZ, RZ ;  /* 0x000000ffff087224 */ /* 0x001fe200078e00ff */
[----:B-1----:R-:W-:-:S05]  /*05c0*/  IADD3 R15, PT, PT, RZ, -R9, RZ ;  /* 0x80000009ff0f7210 */ /* 0x002fca0007ffe0ff */
[----:B------:R-:W-:-:S04]  /*05d0*/  IMAD R15, R15, R10, RZ ;  /* 0x0000000a0f0f7224 */ /* 0x000fc800078e02ff */
[----:B------:R-:W-:Y:S01]  /*05e0*/  IMAD.HI.U32 R24, R9, R15, R8 ;  /* 0x0000000f09187227 */ /* 0x000fe200078e0008 */
[----:B------:R-:W-:Y:S02]  /*05f0*/  IABS R8, R17 ;  /* 0x0000001100087213 */ /* 0x000fe40000000000 */
[----:B------:R-:W-:Y:S02]  /*0600*/  MOV R15, R14 ;  /* 0x0000000e000f7202 */ /* 0x000fe40000000f00 */
[----:B------:R-:W0:Y:S01]  /*0610*/  I2F.RP R14, R13 ;  /* 0x0000000d000e7306 */ /* 0x000e220000209400 */
[----:B------:R-:W-:Y:S02]  /*0620*/  IMAD.MOV R9, RZ, RZ, -R8 ;  /* 0x000000ffff097224 */ /* 0x000fe400078e0a08 */
[----:B------:R-:W-:-:S04]  /*0630*/  IMAD.HI.U32 R8, R24, R15, RZ ;  /* 0x0000000f18087227 */ /* 0x000fc800078e00ff */
[----:B------:R-:W-:Y:S01]  /*0640*/  IMAD R15, R8, R9, R15 ;  /* 0x00000009080f7224 */ /* 0x000fe200078e020f */
[----:B------:R-:W-:-:S04]  /*0650*/  IADD3 R9, PT, PT, R11, 0xffffffe, RZ ;  /* 0x0ffffffe0b097810 */ /* 0x000fc80007ffe0ff */
[----:B------:R-:W-:Y:S02]  /*0660*/  ISETP.GT.U32.AND P1, PT, R10, R15, PT ;  /* 0x0000000f0a00720c */ /* 0x000fe40003f24070 */
[----:B------:R-:W1:Y:S08]  /*0670*/  F2I.FTZ.U32.TRUNC.NTZ R9, R9 ;  /* 0x0000000900097305 */ /* 0x000e70000021f000 */
[----:B0-----:R-:W0:Y:S03]  /*0680*/  MUFU.RCP R14, R14 ;  /* 0x0000000e000e7308 */ /* 0x001e260000001000 */
[----:B------:R-:W-:-:S02]  /*0690*/  @!P1 IMAD.IADD R15, R15, 0x1, -R10 ;  /* 0x000000010f0f9824 */ /* 0x000fc400078e0a0a */
[----:B------:R-:W-:Y:S01]  /*06a0*/  @!P1 VIADD R8, R8, 0x1 ;  /* 0x0000000108089836 */ /* 0x000fe20000000000 */
[----:B------:R-:W-:Y:S01]  /*06b0*/  ISETP.NE.AND P1, PT, R17, RZ, PT ;  /* 0x000000ff1100720c */ /* 0x000fe20003f25270 */
[----:B-1----:R-:W-:Y:S01]  /*06c0*/  IMAD.MOV R27, RZ, RZ, -R9 ;  /* 0x000000ffff1b7224 */ /* 0x002fe200078e0a09 */
[----:B------:R-:W-:Y:S02]  /*06d0*/  ISETP.GE.U32.AND P0, PT, R15, R10, PT ;  /* 0x0000000a0f00720c */ /* 0x000fe40003f06070 */
[----:B------:R-:W-:Y:S01]  /*06e0*/  LOP3.LUT R10, R16, R17, RZ, 0x3c, !PT ;  /* 0x00000011100a7212 */ /* 0x000fe200078e3cff */
[----:B------:R-:W-:-:S03]  /*06f0*/  IMAD R27, R27, R12, RZ ;  /* 0x0000000c1b1b7224 */ /* 0x000fc600078e02ff */
[----:B------:R-:W-:Y:S02]  /*0700*/  ISETP.GE.AND P2, PT, R10, RZ, PT ;  /* 0x000000ff0a00720c */ /* 0x000fe40003f46270 */
[----:B0-----:R-:W-:-:S04]  /*0710*/  IADD3 R15, PT, PT, R14, 0xffffffe, RZ ;  /* 0x0ffffffe0e0f7810 */ /* 0x001fc80007ffe0ff */
[----:B------:R-:W0:Y:S01]  /*0720*/  F2I.FTZ.U32.TRUNC.NTZ R11, R15 ;  /* 0x0000000f000b7305 */ /* 0x000e22000021f000 */
[----:B------:R-:W-:-:S04]  /*0730*/  @P0 IADD3 R8, PT, PT, R8, 0x1, RZ ;  /* 0x0000000108080810 */ /* 0x000fc80007ffe0ff */
[----:B------:R-:W-:Y:S01]  /*0740*/  MOV R14, R8 ;  /* 0x00000008000e7202 */ /* 0x000fe20000000f00 */
[----:B------:R-:W-:-:S04]  /*0750*/  IMAD.MOV.U32 R8, RZ, RZ, RZ ;  /* 0x000000ffff087224 */ /* 0x000fc800078e00ff */
[----:B------:R-:W-:Y:S01]  /*0760*/  @!P2 IMAD.MOV R14, RZ, RZ, -R14 ;  /* 0x000000ffff0ea224 */ /* 0x000fe200078e0a0e */
[----:B------:R-:W-:Y:S01]  /*0770*/  @!P1 LOP3.LUT R14, RZ, R17, RZ, 0x33, !PT ;  /* 0x00000011ff0e9212 */ /* 0x000fe200078e33ff */
[----:B------:R-:W-:Y:S01]  /*0780*/  IMAD.HI.U32 R8, R9, R27, R8 ;  /* 0x0000001b09087227 */ /* 0x000fe200078e0008 */
[----:B------:R-:W-:Y:S02]  /*0790*/  IABS R27, R4 ;  /* 0x00000004001b7213 */ /* 0x000fe40000000000 */
[----:B0-----:R-:W-:Y:S02]  /*07a0*/  IADD3 R10, PT, PT, RZ, -R11, RZ ;  /* 0x8000000bff0a7210 */ /* 0x001fe40007ffe0ff */
[----:B------:R-:W-:Y:S01]  /*07b0*/  IADD3 R15, PT, PT, -R14, RZ, RZ ;  /* 0x000000ff0e0f7210 */ /* 0x000fe20007ffe1ff */
[----:B------:R-:W-:-:S04]  /*07c0*/  IMAD.HI.U32 R8, R8, R27, RZ ;  /* 0x0000001b08087227 */ /* 0x000fc800078e00ff */
[----:B------:R-:W-:Y:S02]  /*07d0*/  IMAD R9, R10, R13, RZ ;  /* 0x0000000d0a097224 */ /* 0x000fe400078e02ff */
[----:B------:R-:W-:Y:S02]  /*07e0*/  IMAD R15, R17, R15, R16 ;  /* 0x0000000f110f7224 */ /* 0x000fe400078e0210 */
[----:B------:R-:W-:Y:S02]  /*07f0*/  IMAD.MOV.U32 R10, RZ, RZ, RZ ;  /* 0x000000ffff0a7224 */ /* 0x000fe400078e00ff */
[----:B------:R-:W-:Y:S02]  /*0800*/  IMAD.MOV R24, RZ, RZ, -R8 ;  /* 0x000000ffff187224 */ /* 0x000fe400078e0a08 */
[----:B------:R-:W-:Y:S01]  /*0810*/  IMAD.HI.U32 R9, R11, R9, R10 ;  /* 0x000000090b097227 */ /* 0x000fe200078e000a */
[----:B------:R-:W-:-:S05]  /*0820*/  IABS R10, R15 ;  /* 0x0000000f000a7213 */ /* 0x000fca0000000000 */
[----:B------:R-:W-:-:S05]  /*0830*/  IMAD.HI.U32 R9, R9, R10, RZ ;  /* 0x0000000a09097227 */ /* 0x000fca00078e00ff */
[----:B------:R-:W-:-:S05]  /*0840*/  IADD3 R11, PT, PT, -R9, RZ, RZ ;  /* 0x000000ff090b7210 */ /* 0x000fca0007ffe1ff */
[C---:B------:R-:W-:Y:S02]  /*0850*/  IMAD R10, R13.reuse, R11, R10 ;  /* 0x0000000b0d0a7224 */ /* 0x040fe400078e020a */
[C---:B------:R-:W-:Y:S02]  /*0860*/  IMAD R11, R12.reuse, R24, R27 ;  /* 0x000000180c0b7224 */ /* 0x040fe400078e021b */
[----:B------:R-:W0:Y:S01]  /*0870*/  LDC R27, c[0x3][0x4] ;  /* 0x00c00100ff1b7b82 */ /* 0x000e220000000800 */
[----:B------:R-:W-:Y:S02]  /*0880*/  ISETP.GT.U32.AND P4, PT, R13, R10, PT ;  /* 0x0000000a0d00720c */ /* 0x000fe40003f84070 */
[----:B------:R-:W-:-:S11]  /*0890*/  ISETP.GT.U32.AND P5, PT, R12, R11, PT ;  /* 0x0000000b0c00720c */ /* 0x000fd60003fa4070 */
[-C--:B------:R-:W-:Y:S02]  /*08a0*/  @!P4 IADD3 R10, PT, PT, R10, -R13.reuse, RZ ;  /* 0x8000000d0a0ac210 */ /* 0x080fe40007ffe0ff */
[----:B------:R-:W-:Y:S01]  /*08b0*/  @!P5 IMAD.IADD R11, R11, 0x1, -R12 ;  /* 0x000000010b0bd824 */ /* 0x000fe200078e0a0c */
[----:B------:R-:W-:Y:S01]  /*08c0*/  @!P4 IADD3 R9, PT, PT, R9, 0x1, RZ ;  /* 0x000000010909c810 */ /* 0x000fe20007ffe0ff */
[----:B------:R-:W-:Y:S01]  /*08d0*/  @!P5 VIADD R8, R8, 0x1 ;  /* 0x000000010808d836 */ /* 0x000fe20000000000 */
[----:B------:R-:W-:Y:S02]  /*08e0*/  ISETP.GE.U32.AND P0, PT, R10, R13, PT ;  /* 0x0000000d0a00720c */ /* 0x000fe40003f06070 */
[----:B------:R-:W-:Y:S02]  /*08f0*/  ISETP.GE.U32.AND P1, PT, R11, R12, PT ;  /* 0x0000000c0b00720c */ /* 0x000fe40003f26070 */
[----:B------:R-:W-:Y:S02]  /*0900*/  LOP3.LUT R10, R15, R0, RZ, 0x3c, !PT ;  /* 0x000000000f0a7212 */ /* 0x000fe400078e3cff */
[----:B------:R-:W-:-:S02]  /*0910*/  LOP3.LUT R11, R4, R2, RZ, 0x3c, !PT ;  /* 0x00000002040b7212 */ /* 0x000fc400078e3cff */
[----:B------:R-:W-:Y:S02]  /*0920*/  ISETP.GE.AND P3, PT, R10, RZ, PT ;  /* 0x000000ff0a00720c */ /* 0x000fe40003f66270 */
[----:B------:R-:W-:Y:S02]  /*0930*/  ISETP.GE.AND P2, PT, R11, RZ, PT ;  /* 0x000000ff0b00720c */ /* 0x000fe40003f46270 */
[----:B------:R-:W-:Y:S02]  /*0940*/  ISETP.NE.AND P4, PT, R0, RZ, PT ;  /* 0x000000ff0000720c */ /* 0x000fe40003f85270 */
[----:B------:R-:W-:Y:S01]  /*0950*/  ISETP.NE.AND P5, PT, R2, RZ, PT ;  /* 0x000000ff0200720c */ /* 0x000fe20003fa5270 */
[----:B------:R-:W-:Y:S01]  /*0960*/  @P1 VIADD R8, R8, 0x1 ;  /* 0x0000000108081836 */ /* 0x000fe20000000000 */
[----:B------:R-:W-:-:S03]  /*0970*/  @P0 IADD3 R9, PT, PT, R9, 0x1, RZ ;  /* 0x0000000109090810 */ /* 0x000fc60007ffe0ff */
[----:B------:R-:W-:Y:S01]  /*0980*/  IMAD.MOV.U32 R10, RZ, RZ, R8 ;  /* 0x000000ffff0a7224 */ /* 0x000fe200078e0008 */
[----:B------:R-:W-:Y:S02]  /*0990*/  MOV R29, R9 ;  /* 0x00000009001d7202 */ /* 0x000fe40000000f00 */
[----:B------:R-:W1:Y:S01]  /*09a0*/  LDC.64 R8, c[0x0][0x388] ;  /* 0x0000e200ff087b82 */ /* 0x000e620000000a00 */
[----:B------:R-:W-:Y:S01]  /*09b0*/  @!P2 IMAD.MOV R10, RZ, RZ, -R10 ;  /* 0x000000ffff0aa224 */ /* 0x000fe200078e0a0a */
[----:B------:R-:W-:Y:S02]  /*09c0*/  @!P3 IADD3 R29, PT, PT, -R29, RZ, RZ ;  /* 0x000000ff1d1db210 */ /* 0x000fe40007ffe1ff */
[----:B------:R-:W-:Y:S02]  /*09d0*/  @!P4 LOP3.LUT R29, RZ, R0, RZ, 0x33, !PT ;  /* 0x00000000ff1dc212 */ /* 0x000fe400078e33ff */
[----:B------:R-:W-:Y:S02]  /*09e0*/  @!P5 LOP3.LUT R10, RZ, R2, RZ, 0x33, !PT ;  /* 0x00000002ff0ad212 */ /* 0x000fe400078e33ff */
[----:B------:R-:W-:-:S03]  /*09f0*/  IADD3 R11, PT, PT, -R29, RZ, RZ ;  /* 0x000000ff1d0b7210 */ /* 0x000fc60007ffe1ff */
[----:B------:R-:W-:Y:S01]  /*0a00*/  IMAD.MOV R13, RZ, RZ, -R10 ;  /* 0x000000ffff0d7224 */ /* 0x000fe200078e0a0a */
[----:B------:R-:W-:Y:S01]  /*0a10*/  IADD3 R10, PT, PT, R29, R10, RZ ;  /* 0x0000000a1d0a7210 */ /* 0x000fe20007ffe0ff */
[----:B------:R-:W-:Y:S02]  /*0a20*/  IMAD R12, R0, R11, R15 ;  /* 0x0000000b000c7224 */ /* 0x000fe400078e020f */
[----:B------:R-:W-:Y:S02]  /*0a30*/  IMAD R11, R2, R13, R4 ;  /* 0x0000000d020b7224 */ /* 0x000fe400078e0204 */
[----:B0-----:R-:W-:Y:S02]  /*0a40*/  IMAD R10, R27, UR10, R10 ;  /* 0x0000000a1b0a7c24 */ /* 0x001fe4000f8e020a */
[----:B------:R-:W-:-:S04]  /*0a50*/  IMAD.IADD R11, R12, 0x1, R11 ;  /* 0x000000010c0b7824 */ /* 0x000fc800078e020b */
[----:B------:R-:W-:-:S04]  /*0a60*/  IMAD R11, R11, UR14, R14 ;  /* 0x0000000e0b0b7c24 */ /* 0x000fc8000f8e020e */
[----:B------:R-:W-:-:S04]  /*0a70*/  IMAD R11, R10, UR5, R11 ;  /* 0x000000050a0b7c24 */ /* 0x000fc8000f8e020b */
[----:B-1----:R-:W-:-:S05]  /*0a80*/  IMAD.WIDE R8, R11, 0x4, R8 ;  /* 0x000000040b087825 */ /* 0x002fca00078e0208 */
[----:B------:R1:W5:Y:S02]  /*0a90*/  LDG.E R24, desc[UR8][R8.64] ;  /* 0x0000000808187981 */ /* 0x000364000c1e1900 */
.L_x_6:
[----:B------:R-:W-:Y:S05]  /*0aa0*/  BSYNC.RECONVERGENT B0 ;  /* 0x0000000000007941 */ /* 0x000fea0003800200 */
.L_x_5:
[----:B-----5:R-:W-:Y:S01]  /*0ab0*/  STS [R19+0x400], R24 ;  /* 0x0004001813007388 */ /* 0x020fe20000000800 */
[----:B------:R-:W-:Y:S01]  /*0ac0*/  IADD3 R18, PT, PT, R18, 0x1, RZ ;  /* 0x0000000112127810 */ /* 0x000fe20007ffe0ff */
[----:B------:R-:W-:Y:S01]  /*0ad0*/  VIADD R16, R16, 0x10 ;  /* 0x0000001010107836 */ /* 0x000fe20000000000 */
[----:B------:R-:W-:Y:S01]  /*0ae0*/  IADD3 R7, PT, PT, R7, 0x10, RZ ;  /* 0x0000001007077810 */ /* 0x000fe20007ffe0ff */
[----:B------:R-:W-:Y:S01]  /*0af0*/  BAR.SYNC.DEFER_BLOCKING 0x0 ;  /* 0x0000000000007b1d */ /* 0x000fe20000010000 */
[----:B------:R-:W-:-:S05]  /*0b00*/  ISETP.NE.AND P0, PT, R18, RZ, PT ;  /* 0x000000ff1200720c */ /* 0x000fca0003f05270 */
[----:B-1----:R-:W-:Y:S04]  /*0b10*/  LDS R8, [R21+0x400] ;  /* 0x0004000015087984 */ /* 0x002fe80000000800 */
[----:B------:R-:W1:Y:S04]  /*0b20*/  LDS.128 R12, [R20] ;  /* 0x00000000140c7984 */ /* 0x000e680000000c00 */
[----:B0-----:R-:W0:Y:S04]  /*0b30*/  LDS R9, [R21+0x440] ;  /* 0x0004400015097984 */ /* 0x001e280000000800 */
[----:B------:R-:W2:Y:S04]  /*0b40*/  LDS R27, [R21+0x480] ;  /* 0x00048000151b7984 */ /* 0x000ea80000000800 */
[----:B------:R-:W-:Y:S04]  /*0b50*/  LDS R26, [R21+0x500] ;  /* 0x00050000151a7984 */ /* 0x000fe80000000800 */
[----:B------:R-:W-:Y:S01]  /*0b60*/  LDS R24, [R21+0x540] ;  /* 0x0005400015187984 */ /* 0x000fe20000000800 */
[----:B-1----:R-:W-:-:S03]  /*0b70*/  FFMA R8, R12, R8, R25 ;  /* 0x000000080c087223 */ /* 0x002fc60000000019 */
[----:B------:R-:W1:Y:S01]  /*0b80*/  LDS R12, [R21+0x4c0] ;  /* 0x0004c000150c7984 */ /* 0x000e620000000800 */
[----:B0-----:R-:W-:-:S03]  /*0b90*/  FFMA R13, R13, R9, R8 ;  /* 0x000000090d0d7223 */ /* 0x001fc60000000008 */
[----:B------:R-:W0:Y:S01]  /*0ba0*/  LDS.128 R8, [R20+0x10] ;  /* 0x0000100014087984 */ /* 0x000e220000000c00 */
[----:B--2---:R-:W-:-:S03]  /*0bb0*/  FFMA R14, R14, R27, R13 ;  /* 0x0000001b0e0e7223 */ /* 0x004fc6000000000d */
[----:B------:R-:W2:Y:S01]  /*0bc0*/  LDS R25, [R21+0x580] ;  /* 0x0005800015197984 */ /* 0x000ea20000000800 */
[----:B-1----:R-:W-:-:S04]  /*0bd0*/  FFMA R15, R15, R12, R14 ;  /* 0x0000000c0f0f7223 */ /* 0x002fc8000000000e */
[----:B0-----:R-:W-:Y:S02]  /*0be0*/  FFMA R26, R8, R26, R15 ;  /* 0x0000001a081a7223 */ /* 0x001fe4000000000f */
[----:B------:R-:W0:Y:S02]  /*0bf0*/  LDS R8, [R21+0x5c0] ;  /* 0x0005c00015087984 */ /* 0x000e240000000800 */
[----:B------:R-:W-:Y:S02]  /*0c00*/  FFMA R9, R9, R24, R26 ;  /* 0x0000001809097223 */ /* 0x000fe4000000001a */
[----:B------:R-:W-:Y:S02]  /*0c10*/  LDS R26, [R21+0x600] ;  /* 0x00060000151a7984 */ /* 0x000fe40000000800 */
[----:B--2---:R-:W-:Y:S02]  /*0c20*/  FFMA R10, R10, R25, R9 ;  /* 0x000000190a0a7223 */ /* 0x004fe40000000009 */
[----:B------:R-:W1:Y:S04]  /*0c30*/  LDS.128 R12, [R20+0x20] ;  /* 0x00002000140c7984 */ /* 0x000e680000000c00 */
[----:B------:R-:W2:Y:S04]  /*0c40*/  LDS R24, [R21+0x640] ;  /* 0x0006400015187984 */ /* 0x000ea80000000800 */
[----:B------:R-:W3:Y:S01]  /*0c50*/  LDS R25, [R21+0x680] ;  /* 0x0006800015197984 */ /* 0x000ee20000000800 */
[----:B0-----:R-:W-:-:S04]  /*0c60*/  FFMA R11, R11, R8, R10 ;  /* 0x000000080b0b7223 */ /* 0x001fc8000000000a */
[----:B-1----:R-:W-:Y:S02]  /*0c70*/  FFMA R26, R12, R26, R11 ;  /* 0x0000001a0c1a7223 */ /* 0x002fe4000000000b */
[----:B------:R-:W0:Y:S02]  /*0c80*/  LDS R12, [R21+0x6c0] ;  /* 0x0006c000150c7984 */ /* 0x000e240000000800 */
[----:B--2---:R-:W-:Y:S02]  /*0c90*/  FFMA R27, R13, R24, R26 ;  /* 0x000000180d1b7223 */ /* 0x004fe4000000001a */
[----:B------:R-:W-:Y:S02]  /*0ca0*/  LDS R13, [R21+0x700] ;  /* 0x00070000150d7984 */ /* 0x000fe40000000800 */
[----:B---3--:R-:W-:Y:S02]  /*0cb0*/  FFMA R24, R14, R25, R27 ;  /* 0x000000190e187223 */ /* 0x008fe4000000001b */
[----:B------:R-:W1:Y:S04]  /*0cc0*/  LDS.128 R8, [R20+0x30] ;  /* 0x0000300014087984 */ /* 0x000e680000000c00 */
[----:B------:R-:W2:Y:S04]  /*0cd0*/  LDS R25, [R21+0x740] ;  /* 0x0007400015197984 */ /* 0x000ea80000000800 */
[----:B------:R-:W3:Y:S04]  /*0ce0*/  LDS R26, [R21+0x780] ;  /* 0x00078000151a7984 */ /* 0x000ee80000000800 */
[----:B------:R-:W4:Y:S01]  /*0cf0*/  LDS R14, [R21+0x7c0] ;  /* 0x0007c000150e7984 */ /* 0x000f220000000800 */
[----:B0-----:R-:W-:-:S04]  /*0d00*/  FFMA R15, R15, R12, R24 ;  /* 0x0000000c0f0f7223 */ /* 0x001fc80000000018 */
[----:B-1----:R-:W-:-:S04]  /*0d10*/  FFMA R8, R8, R13, R15 ;  /* 0x0000000d08087223 */ /* 0x002fc8000000000f */
[----:B--2---:R-:W-:-:S04]  /*0d20*/  FFMA R9, R9, R25, R8 ;  /* 0x0000001909097223 */ /* 0x004fc80000000008 */
[----:B---3--:R-:W-:-:S04]  /*0d30*/  FFMA R10, R10, R26, R9 ;  /* 0x0000001a0a0a7223 */ /* 0x008fc80000000009 */
[----:B----4-:R-:W-:Y:S01]  /*0d40*/  FFMA R25, R11, R14, R10 ;  /* 0x0000000e0b197223 */ /* 0x010fe2000000000a */
[----:B------:R-:W-:Y:S06]  /*0d50*/  BAR.SYNC.DEFER_BLOCKING 0x0 ;  /* 0x0000000000007b1d */ /* 0x000fec0000010000 */
[----:B------:R-:W-:Y:S05]  /*0d60*/  @P0 BRA `(.L_x_7) ;  /* 0xfffffff400400947 */ /* 0x000fea000383ffff */
.L_x_2:
[----:B------:R-:W0:Y:S01]  /*0d70*/  LDCU UR4, c[0x3][0x2c] ;  /* 0x00c00580ff0477ac */ /* 0x000e220008000800 */
[----:B------:R-:W-:-:S04]  /*0d80*/  ISETP.GE.AND P0, PT, R4, R3, PT ;  /* 0x000000030400720c */ /* 0x000fc80003f06270 */
[----:B0-----:R-:W-:-:S13]  /*0d90*/  ISETP.GE.OR P0, PT, R5, UR4, P0 ;  /* 0x0000000405007c0c */ /* 0x001fda0008706670 */
[----:B------:R-:W-:Y:S05]  /*0da0*/  @P0 EXIT ;  /* 0x000000000000094d */ /* 0x000fea0003800000 */
[----:B------:R-:W0:Y:S01]  /*0db0*/  LDC R10, c[0x3][0x28] ;  /* 0x00c00a00ff0a7b82 */ /* 0x000e220000000800 */
[----:B------:R-:W-:Y:S02]  /*0dc0*/  IABS R8, R4 ;  /* 0x0000000400087213 */ /* 0x000fe40000000000 */
[----:B------:R-:W-:Y:S02]  /*0dd0*/  ISETP.GE.AND P1, PT, R4, RZ, PT ;  /* 0x000000ff0400720c */ /* 0x000fe40003f26270 */
[----:B0-----:R-:W-:Y:S02]  /*0de0*/  IABS R0, R10 ;  /* 0x0000000a00007213 */ /* 0x001fe40000000000 */
[----:B------:R-:W-:Y:S02]  /*0df0*/  ISETP.NE.AND P2, PT, R10, RZ, PT ;  /* 0x000000ff0a00720c */ /* 0x000fe40003f45270 */
[----:B------:R-:W0:Y:S08]  /*0e00*/  I2F.RP R2, R0 ;  /* 0x0000000000027306 */ /* 0x000e300000209400 */
[----:B0-----:R-:W0:Y:S02]  /*0e10*/  MUFU.RCP R2, R2 ;  /* 0x0000000200027308 */ /* 0x001e240000001000 */
[----:B0-----:R-:W-:-:S06]  /*0e20*/  VIADD R6, R2, 0xffffffe ;  /* 0x0ffffffe02067836 */ /* 0x001fcc0000000000 */
[----:B------:R0:W1:Y:S02]  /*0e30*/  F2I.FTZ.U32.TRUNC.NTZ R7, R6 ;  /* 0x0000000600077305 */ /* 0x000064000021f000 */
[----:B0-----:R-:W-:Y:S01]  /*0e40*/  IMAD.MOV.U32 R6, RZ, RZ, RZ ;  /* 0x000000ffff067224 */ /* 0x001fe200078e00ff */
[----:B-1----:R-:W-:-:S05]  /*0e50*/  IADD3 R9, PT, PT, RZ, -R7, RZ ;  /* 0x80000007ff097210 */ /* 0x002fca0007ffe0ff */
[----:B------:R-:W-:-:S04]  /*0e60*/  IMAD R9, R9, R0, RZ ;  /* 0x0000000009097224 */ /* 0x000fc800078e02ff */
[----:B------:R-:W-:Y:S01]  /*0e70*/  IMAD.HI.U32 R9, R7, R9, R6 ;  /* 0x0000000907097227 */ /* 0x000fe200078e0006 */
[----:B------:R-:W-:-:S05]  /*0e80*/  MOV R7, R8 ;  /* 0x0000000800077202 */ /* 0x000fca0000000f00 */
[----:B------:R-:W-:-:S04]  /*0e90*/  IMAD.HI.U32 R9, R9, R7, RZ ;  /* 0x0000000709097227 */ /* 0x000fc800078e00ff */
[----:B------:R-:W-:-:S04]  /*0ea0*/  IMAD.MOV R9, RZ, RZ, -R9 ;  /* 0x000000ffff097224 */ /* 0x000fc800078e0a09 */
[C---:B------:R-:W-:Y:S02]  /*0eb0*/  IMAD R9, R0.reuse, R9, R7 ;  /* 0x0000000900097224 */ /* 0x040fe400078e0207 */
[----:B------:R-:W0:Y:S03]  /*0ec0*/  LDC.64 R6, c[0x0][0x390] ;  /* 0x0000e400ff067b82 */ /* 0x000e260000000a00 */
[----:B------:R-:W-:-:S13]  /*0ed0*/  ISETP.GT.U32.AND P0, PT, R0, R9, PT ;  /* 0x000000090000720c */ /* 0x000fda0003f04070 */
[----:B------:R-:W-:-:S04]  /*0ee0*/  @!P0 IADD3 R9, PT, PT, R9, -R0, RZ ;  /* 0x8000000009098210 */ /* 0x000fc80007ffe0ff */
[----:B------:R-:W-:-:S13]  /*0ef0*/  ISETP.GT.U32.AND P0, PT, R0, R9, PT ;  /* 0x000000090000720c */ /* 0x000fda0003f04070 */
[----:B------:R-:W-:Y:S01]  /*0f00*/  @!P0 IMAD.IADD R9, R9, 0x1, -R0 ;  /* 0x0000000109098824 */ /* 0x000fe200078e0a00 */
[----:B------:R-:W-:-:S04]  /*0f10*/  FSETP.GEU.AND P0, PT, R25, RZ, PT ;  /* 0x000000ff1900720b */ /* 0x000fc80003f0e000 */
[----:B------:R-:W-:Y:S02]  /*0f20*/  @!P1 IADD3 R9, PT, PT, -R9, RZ, RZ ;  /* 0x000000ff09099210 */ /* 0x000fe40007ffe1ff */
[----:B------:R-:W-:Y:S02]  /*0f30*/  @!P2 LOP3.LUT R9, RZ, R10, RZ, 0x33, !PT ;  /* 0x0000000aff09a212 */ /* 0x000fe400078e33ff */
[----:B------:R-:W-:-:S03]  /*0f40*/  FSEL R25, R25, RZ, P0 ;  /* 0x000000ff19197208 */ /* 0x000fc60000000000 */
[----:B------:R-:W-:-:S04]  /*0f50*/  IMAD.IADD R4, R4, 0x1, -R9 ;  /* 0x0000000104047824 */ /* 0x000fc800078e0a09 */
[----:B------:R-:W-:-:S04]  /*0f60*/  IMAD R4, R3, UR10, R4 ;  /* 0x0000000a03047c24 */ /* 0x000fc8000f8e0204 */
[----:B------:R-:W-:-:S04]  /*0f70*/  IMAD R4, R4, UR4, R5 ;  /* 0x0000000404047c24 */ /* 0x000fc8000f8e0205 */
[----:B------:R-:W-:-:S04]  /*0f80*/  IMAD R3, R9, UR4, R4 ;  /* 0x0000000409037c24 */ /* 0x000fc8000f8e0204 */
[----:B0-----:R-:W-:-:S05]  /*0f90*/  IMAD.WIDE R2, R3, 0x4, R6 ;  /* 0x0000000403027825 */ /* 0x001fca00078e0206 */
[----:B------:R-:W-:Y:S01]  /*0fa0*/  REDG.E.ADD.F32.FTZ.RN.STRONG.GPU desc[UR8][R2.64], R25 ;  /* 0x00000019020079a6 */ /* 0x000fe2000c12f308 */
[----:B------:R-:W-:Y:S05]  /*0fb0*/  EXIT ;  /* 0x000000000000794d */ /* 0x000fea0003800000 */
.L_x_8:
        /* <DEDUP_REMOVED lines=12> */
.L_x_36:


//--------------------- .text._Z26fully_forward_kernel_tiledPfS_S_b --------------------------
	.section	.text._Z26fully_forward_kernel_tiledPfS_S_b,"ax",@progbits
	.align	128
        .global         _Z26fully_forward_kernel_tiledPfS_S_b
        .type           _Z26fully_forward_kernel_tiledPfS_S_b,@function
        .size           _Z26fully_forward_kernel_tiledPfS_S_b,(.L_x_37 - _Z26fully_forward_kernel_tiledPfS_S_b)
        .other          _Z26fully_forward_kernel_tiledPfS_S_b,@"STO_CUDA_ENTRY STV_DEFAULT"
_Z26fully_forward_kernel_tiledPfS_S_b:
.text._Z26fully_forward_kernel_tiledPfS_S_b:
[----:B------:R-:W-:Y:S01]  /*0000*/  LDC R1, c[0x0][0x37c] ;  /* 0x0000df00ff017b82 */ /* 0x000fe20000000800 */
[----:B------:R-:W0:Y:S01]  /*0010*/  S2R R0, SR_CTAID.Y ;  /* 0x0000000000007919 */ /* 0x000e220000002600 */
[----:B------:R-:W1:Y:S01]  /*0020*/  LDCU UR7, c[0x3][0x34] ;  /* 0x00c00680ff0777ac */ /* 0x000e620008000800 */
[----:B------:R-:W-:Y:S01]  /*0030*/  HFMA2 R7, -RZ, RZ, 0, 0 ;  /* 0x00000000ff077431 */ /* 0x000fe200000001ff */
[----:B------:R-:W0:Y:S01]  /*0040*/  S2R R17, SR_TID.Y ;  /* 0x0000000000117919 */ /* 0x000e220000002200 */
[----:B------:R-:W2:Y:S01]  /*0050*/  LDCU UR12, c[0x3][0x3c] ;  /* 0x00c00780ff0c77ac */ /* 0x000ea20008000800 */
[----:B------:R-:W3:Y:S01]  /*0060*/  S2R R5, SR_CTAID.X ;  /* 0x0000000000057919 */ /* 0x000ee20000002500 */
[----:B------:R-:W4:Y:S01]  /*0070*/  LDCU.64 UR8, c[0x0][0x358] ;  /* 0x00006b00ff0877ac */ /* 0x000f220008000a00 */
[----:B------:R-:W3:Y:S01]  /*0080*/  S2R R20, SR_TID.X ;  /* 0x0000000000147919 */ /* 0x000ee20000002100 */
[----:B-1----:R-:W-:Y:S01]  /*0090*/  UISETP.GE.AND UP0, UPT, UR7, 0x1, UPT ;  /* 0x000000010700788c */ /* 0x002fe2000bf06270 */
[----:B0-----:R-:W-:-:S02]  /*00a0*/  LEA R0, R0, R17, 0x4 ;  /* 0x0000001100007211 */ /* 0x001fc400078e20ff */
[----:B---3--:R-:W-:-:S06]  /*00b0*/  LEA R14, R5, R20, 0x4 ;  /* 0x00000014050e7211 */ /* 0x008fcc00078e20ff */
[----:B--2-4-:R-:W-:Y:S05]  /*00c0*/  BRA.U !UP0, `(.L_x_9) ;  /* 0x0000000508307547 */ /* 0x014fea000b800000 */
[----:B------:R-:W0:Y:S01]  /*00d0*/  S2UR UR6, SR_CgaCtaId ;  /* 0x00000000000679c3 */ /* 0x000e220000008800 */
[----:B------:R-:W1:Y:S01]  /*00e0*/  LDCU UR10, c[0x3][0x3c] ;  /* 0x00c00780ff0a77ac */ /* 0x000e620008000800 */
[----:B------:R-:W-:Y:S01]  /*00f0*/  LEA R19, R17, R20, 0x4 ;  /* 0x0000001411137211 */ /* 0x000fe200078e20ff */
[----:B------:R-:W-:Y:S01]  /*0100*/  IMAD R15, R0, UR7, R20 ;  /* 0x00000007000f7c24 */ /* 0x000fe2000f8e0214 */
[----:B------:R-:W-:Y:S01]  /*0110*/  MOV R7, RZ ;  /* 0x000000ff00077202 */ /* 0x000fe20000000f00 */
[----:B------:R-:W-:Y:S01]  /*0120*/  UMOV UR4, 0x400 ;  /* 0x0000040000047882 */ /* 0x000fe20000000000 */
[----:B------:R-:W-:Y:S02]  /*0130*/  UIADD3 UR5, UPT, UPT, UR7, 0xf, URZ ;  /* 0x0000000f07057890 */ /* 0x000fe4000fffe0ff */
[----:B------:R-:W2:Y:S02]  /*0140*/  LDC.64 R12, c[0x0][0x380] ;  /* 0x0000e000ff0c7b82 */ /* 0x000ea40000000a00 */
[----:B------:R-:W-:-:S04]  /*0150*/  USHF.R.U32.HI UR5, URZ, 0x4, UR5 ;  /* 0x00000004ff057899 */ /* 0x000fc80008011605 */
[----:B------:R-:W-:Y:S02]  /*0160*/  UIADD3 UR5, UPT, UPT, -UR5, URZ, URZ ;  /* 0x000000ff05057290 */ /* 0x000fe4000fffe1ff */
[----:B------:R-:W3:Y:S01]  /*0170*/  LDC.64 R2, c[0x3][0x38] ;  /* 0x00c00e00ff027b82 */ /* 0x000ee20000000a00 */
[----:B-1----:R-:W-:Y:S01]  /*0180*/  IMAD R16, R17, UR10, R20 ;  /* 0x0000000a11107c24 */ /* 0x002fe2000f8e0214 */
[----:B------:R-:W1:Y:S01]  /*0190*/  LDCU.64 UR10, c[0x3][0x30] ;  /* 0x00c00600ff0a77ac */ /* 0x000e620008000a00 */
[----:B0-----:R-:W-:-:S03]  /*01a0*/  ULEA UR4, UR6, UR4, 0x18 ;  /* 0x0000000406047291 */ /* 0x001fc6000f8ec0ff */
[----:B------:R-:W-:-:S03]  /*01b0*/  LEA R16, R5, R16, 0x4 ;  /* 0x0000001005107211 */ /* 0x000fc600078e20ff */
[----:B------:R-:W-:Y:S02]  /*01c0*/  LEA R19, R19, UR4, 0x2 ;  /* 0x0000000413137c11 */ /* 0x000fe4000f8e10ff */
[----:B------:R-:W-:Y:S02]  /*01d0*/  LEA R21, R17, UR4, 0x6 ;  /* 0x0000000411157c11 */ /* 0x000fe4000f8e30ff */
[----:B------:R-:W-:-:S07]  /*01e0*/  LEA R18, R20, UR4, 0x2 ;  /* 0x0000000414127c11 */ /* 0x000fce000f8e10ff */
.L_x_10:
[----:B---3--:R-:W-:Y:S01]  /*01f0*/  ISETP.GE.AND P0, PT, R14, R3, PT ;  /* 0x000000030e00720c */ /* 0x008fe20003f06270 */
[----:B------:R-:W-:Y:S01]  /*0200*/  HFMA2 R28, -RZ, RZ, 0, 0 ;  /* 0x00000000ff1c7431 */ /* 0x000fe200000001ff */
[----:B-1----:R-:W-:Y:S01]  /*0210*/  ISETP.GE.AND P1, PT, R20, UR11, PT ;  /* 0x0000000b14007c0c */ /* 0x002fe2000bf26270 */
[----:B--2---:R-:W-:Y:S01]  /*0220*/  IMAD.WIDE R4, R15, 0x4, R12 ;  /* 0x000000040f047825 */ /* 0x004fe200078e020c */
[----:B------:R-:W-:Y:S02]  /*0230*/  ISETP.GE.OR P0, PT, R17, R2, P0 ;  /* 0x000000021100720c */ /* 0x000fe40000706670 */
[----:B------:R-:W-:Y:S02]  /*0240*/  ISETP.GE.OR P1, PT, R0, UR10, P1 ;  /* 0x0000000a00007c0c */ /* 0x000fe40008f26670 */
[----:B------:R-:W-:-:S09]  /*0250*/  MOV R26, RZ ;  /* 0x000000ff001a7202 */ /* 0x000fd20000000f00 */
[----:B------:R-:W0:Y:S02]  /*0260*/  @!P0 LDC.64 R8, c[0x0][0x388] ;  /* 0x0000e200ff088b82 */ /* 0x000e240000000a00 */
[----:B------:R-:W2:Y:S01]  /*0270*/  @!P1 LDG.E R26, desc[UR8][R4.64] ;  /* 0x00000008041a9981 */ /* 0x000ea2000c1e1900 */
[----:B0-----:R-:W-:-:S05]  /*0280*/  @!P0 IMAD.WIDE R22, R16, 0x4, R8 ;  /* 0x0000000410168825 */ /* 0x001fca00078e0208 */
[----:B------:R-:W3:Y:S01]  /*0290*/  @!P0 LDG.E R28, desc[UR8][R22.64] ;  /* 0x00000008161c8981 */ /* 0x000ee2000c1e1900 */
[----:B------:R-:W-:-:S04]  /*02a0*/  UIADD3 UR5, UPT, UPT, UR5, 0x1, URZ ;  /* 0x0000000105057890 */ /* 0x000fc8000fffe0ff */
[----:B------:R-:W-:Y:S01]  /*02b0*/  UISETP.NE.AND UP0, UPT, UR5, URZ, UPT ;  /* 0x000000ff0500728c */ /* 0x000fe2000bf05270 */
[----:B------:R-:W-:Y:S02]  /*02c0*/  IADD3 R15, PT, PT, R15, 0x10, RZ ;  /* 0x000000100f0f7810 */ /* 0x000fe40007ffe0ff */
[----:B------:R-:W-:Y:S02]  /*02d0*/  IADD3 R20, PT, PT, R20, 0x10, RZ ;  /* 0x0000001014147810 */ /* 0x000fe40007ffe0ff */
[----:B------:R-:W-:Y:S02]  /*02e0*/  IADD3 R17, PT, PT, R17, 0x10, RZ ;  /* 0x0000001011117810 */ /* 0x000fe40007ffe0ff */
[----:B------:R-:W-:Y:S01]  /*02f0*/  LEA R16, R3, R16, 0x4 ;  /* 0x0000001003107211 */ /* 0x000fe200078e20ff */
[----:B--2---:R-:W-:Y:S04]  /*0300*/  STS [R19], R26 ;  /* 0x0000001a13007388 */ /* 0x004fe80000000800 */
[----:B---3--:R-:W-:Y:S01]  /*0310*/  STS [R19+0x400], R28 ;  /* 0x0004001c13007388 */ /* 0x008fe20000000800 */
[----:B------:R-:W-:Y:S06]  /*0320*/  BAR.SYNC.DEFER_BLOCKING 0x0 ;  /* 0x0000000000007b1d */ /* 0x000fec0000010000 */
[----:B------:R-:W-:Y:S04]  /*0330*/  LDS R6, [R18+0x400] ;  /* 0x0004000012067984 */ /* 0x000fe80000000800 */
[----:B------:R-:W0:Y:S04]  /*0340*/  LDS.128 R8, [R21] ;  /* 0x0000000015087984 */ /* 0x000e280000000c00 */
[----:B------:R-:W1:Y:S04]  /*0350*/  LDS R29, [R18+0x440] ;  /* 0x00044000121d7984 */ /* 0x000e680000000800 */
[----:B------:R-:W2:Y:S04]  /*0360*/  LDS R25, [R18+0x480] ;  /* 0x0004800012197984 */ /* 0x000ea80000000800 */
[----:B------:R-:W3:Y:S04]  /*0370*/  LDS R24, [R18+0x4c0] ;  /* 0x0004c00012187984 */ /* 0x000ee80000000800 */
[----:B------:R-:W-:Y:S04]  /*0380*/  LDS R27, [R18+0x500] ;  /* 0x00050000121b7984 */ /* 0x000fe80000000800 */
[----:B------:R-:W-:Y:S04]  /*0390*/  LDS R22, [R18+0x540] ;  /* 0x0005400012167984 */ /* 0x000fe80000000800 */
[----:B------:R-:W-:Y:S04]  /*03a0*/  LDS R23, [R18+0x580] ;  /* 0x0005800012177984 */ /* 0x000fe80000000800 */
[----:B------:R-:W-:Y:S01]  /*03b0*/  LDS R26, [R18+0x5c0] ;  /* 0x0005c000121a7984 */ /* 0x000fe20000000800 */
[----:B0-----:R-:W-:-:S03]  /*03c0*/  FFMA R8, R8, R6, R7 ;  /* 0x0000000608087223 */ /* 0x001fc60000000007 */
[----:B------:R-:W0:Y:S01]  /*03d0*/  LDS.128 R4, [R21+0x10] ;  /* 0x0000100015047984 */ /* 0x000e220000000c00 */
[----:B-1----:R-:W-:-:S04]  /*03e0*/  FFMA R9, R9, R29, R8 ;  /* 0x0000001d09097223 */ /* 0x002fc80000000008 */
[----:B--2---:R-:W-:Y:S02]  /*03f0*/  FFMA R10, R10, R25, R9 ;  /* 0x000000190a0a7223 */ /* 0x004fe40000000009 */
[----:B------:R-:W-:Y:S02]  /*0400*/  LDS R25, [R18+0x600] ;  /* 0x0006000012197984 */ /* 0x000fe40000000800 */
[----:B---3--:R-:W-:Y:S02]  /*0410*/  FFMA R11, R11, R24, R10 ;  /* 0x000000180b0b7223 */ /* 0x008fe4000000000a */
[----:B------:R-:W-:Y:S02]  /*0420*/  LDS R24, [R18+0x640] ;  /* 0x0006400012187984 */ /* 0x000fe40000000800 */
[----:B0-----:R-:W-:Y:S02]  /*0430*/  FFMA R4, R4, R27, R11 ;  /* 0x0000001b04047223 */ /* 0x001fe4000000000b */
[----:B------:R-:W0:Y:S02]  /*0440*/  LDS.128 R8, [R21+0x20] ;  /* 0x0000200015087984 */ /* 0x000e240000000c00 */
[----:B------:R-:W-:-:S02]  /*0450*/  FFMA R5, R5, R22, R4 ;  /* 0x0000001605057223 */ /* 0x000fc40000000004 */
[----:B------:R-:W-:Y:S02]  /*0460*/  LDS R22, [R18+0x6c0] ;  /* 0x0006c00012167984 */ /* 0x000fe40000000800 */
[----:B------:R-:W-:Y:S02]  /*0470*/  FFMA R6, R6, R23, R5 ;  /* 0x0000001706067223 */ /* 0x000fe40000000005 */
[----:B------:R-:W1:Y:S02]  /*0480*/  LDS R23, [R18+0x680] ;  /* 0x0006800012177984 */ /* 0x000e640000000800 */
[----:B------:R-:W-:-:S04]  /*0490*/  FFMA R7, R7, R26, R6 ;  /* 0x0000001a07077223 */ /* 0x000fc80000000006 */
[----:B0-----:R-:W-:Y:S02]  /*04a0*/  FFMA R8, R8, R25, R7 ;  /* 0x0000001908087223 */ /* 0x001fe40000000007 */
[----:B------:R-:W-:Y:S04]  /*04b0*/  LDS R25, [R18+0x700] ;  /* 0x0007000012197984 */ /* 0x000fe80000000800 */
[----:B------:R-:W0:Y:S01]  /*04c0*/  LDS.128 R4, [R21+0x30] ;  /* 0x0000300015047984 */ /* 0x000e220000000c00 */
[----:B------:R-:W-:-:S03]  /*04d0*/  FFMA R27, R9, R24, R8 ;  /* 0x00000018091b7223 */ /* 0x000fc60000000008 */
[----:B------:R-:W2:Y:S04]  /*04e0*/  LDS R24, [R18+0x740] ;  /* 0x0007400012187984 */ /* 0x000ea80000000800 */
[----:B------:R-:W3:Y:S04]  /*04f0*/  LDS R9, [R18+0x780] ;  /* 0x0007800012097984 */ /* 0x000ee80000000800 */
[----:B------:R-:W4:Y:S01]  /*0500*/  LDS R8, [R18+0x7c0] ;  /* 0x0007c00012087984 */ /* 0x000f220000000800 */
[----:B-1----:R-:W-:-:S04]  /*0510*/  FFMA R10, R10, R23, R27 ;  /* 0x000000170a0a7223 */ /* 0x002fc8000000001b */
[----:B------:R-:W-:-:S04]  /*0520*/  FFMA R11, R11, R22, R10 ;  /* 0x000000160b0b7223 */ /* 0x000fc8000000000a */
[----:B0-----:R-:W-:-:S04]  /*0530*/  FFMA R4, R4, R25, R11 ;  /* 0x0000001904047223 */ /* 0x001fc8000000000b */
[----:B--2---:R-:W-:-:S04]  /*0540*/  FFMA R5, R5, R24, R4 ;  /* 0x0000001805057223 */ /* 0x004fc80000000004 */
[----:B---3--:R-:W-:-:S04]  /*0550*/  FFMA R6, R6, R9, R5 ;  /* 0x0000000906067223 */ /* 0x008fc80000000005 */
[----:B----4-:R-:W-:Y:S01]  /*0560*/  FFMA R7, R7, R8, R6 ;  /* 0x0000000807077223 */ /* 0x010fe20000000006 */
[----:B------:R-:W-:Y:S06]  /*0570*/  BAR.SYNC.DEFER_BLOCKING 0x0 ;  /* 0x0000000000007b1d */ /* 0x000fec0000010000 */
[----:B------:R-:W-:Y:S05]  /*0580*/  BRA.U UP0, `(.L_x_10) ;  /* 0xfffffffd00187547 */ /* 0x000fea000b83ffff */
.L_x_9:
[----:B------:R-:W0:Y:S01]  /*0590*/  LDCU UR4, c[0x3][0x30] ;  /* 0x00c00600ff0477ac */ /* 0x000e220008000800 */
[----:B------:R-:W-:-:S04]  /*05a0*/  ISETP.GE.AND P0, PT, R14, UR12, PT ;  /* 0x0000000c0e007c0c */ /* 0x000fc8000bf06270 */
[----:B0-----:R-:W-:-:S13]  /*05b0*/  ISETP.GE.OR P0, PT, R0, UR4, P0 ;  /* 0x0000000400007c0c */ /* 0x001fda0008706670 */
[----:B------:R-:W-:Y:S05]  /*05c0*/  @P0 EXIT ;  /* 0x000000000000094d */ /* 0x000fea0003800000 */
[----:B------:R-:W0:Y:S01]  /*05d0*/  LDCU.U8 UR4, c[0x0][0x398] ;  /* 0x00007300ff0477ac */ /* 0x000e220008000000 */
[----:B------:R-:W1:Y:S01]  /*05e0*/  LDC.64 R2, c[0x0][0x390] ;  /* 0x0000e400ff027b82 */ /* 0x000e620000000a00 */
[----:B------:R-:W-:Y:S01]  /*05f0*/  IMAD R5, R0, UR12, R14 ;  /* 0x0000000c00057c24 */ /* 0x000fe2000f8e020e */
[----:B------:R-:W-:Y:S01]  /*0600*/  FSETP.GEU.AND P1, PT, R7, RZ, PT ;  /* 0x000000ff0700720b */ /* 0x000fe20003f2e000 */
[----:B0-----:R-:W-:-:S06]  /*0610*/  UPRMT UR4, UR4, 0x8880, URZ ;  /* 0x0000888004047896 */ /* 0x001fcc00080000ff */
[----:B------:R-:W-:Y:S01]  /*0620*/  ISETP.NE.AND P0, PT, RZ, UR4, PT ;  /* 0x00000004ff007c0c */ /* 0x000fe2000bf05270 */
[----:B-1----:R-:W-:-:S12]  /*0630*/  IMAD.WIDE R2, R5, 0x4, R2 ;  /* 0x0000000405027825 */ /* 0x002fd800078e0202 */
[----:B------:R-:W-:-:S05]  /*0640*/  @P0 FSEL R7, R7, RZ, P1 ;  /* 0x000000ff07070208 */ /* 0x000fca0000800000 */
[----:B------:R-:W-:Y:S01]  /*0650*/  STG.E desc[UR8][R2.64], R7 ;  /* 0x0000000702007986 */ /* 0x000fe2000c101908 */
[----:B------:R-:W-:Y:S05]  /*0660*/  EXIT ;  /* 0x000000000000794d */ /* 0x000fea0003800000 */
.L_x_11:
        /* <DEDUP_REMOVED lines=9> */
.L_x_37:


//--------------------- .text._Z19average_pool_kernelPfS_i --------------------------
	.section	.text._Z19average_pool_kernelPfS_i,"ax",@progbits
	.align	128
        .global         _Z19average_pool_kernelPfS_i
        .type           _Z19average_pool_kernelPfS_i,@function
        .size           _Z19average_pool_kernelPfS_i,(.L_x_33 - _Z19average_pool_kernelPfS_i)
        .other          _Z19average_pool_kernelPfS_i,@"STO_CUDA_ENTRY STV_DEFAULT"
_Z19average_pool_kernelPfS_i:
.text._Z19average_pool_kernelPfS_i:
[----:B------:R-:W-:Y:S01]  /*0000*/  LDC R1, c[0x0][0x37c] ;  /* 0x0000df00ff017b82 */ /* 0x000fe20000000800 */
[----:B------:R-:W0:Y:S01]  /*0010*/  LDCU UR6, c[0x3][0x28] ;  /* 0x00c00500ff0677ac */ /* 0x000e220008000800 */
[----:B------:R-:W1:Y:S01]  /*0020*/  S2R R6, SR_CTAID.Z ;  /* 0x0000000000067919 */ /* 0x000e620000002700 */
[----:B0-----:R-:W-:-:S04]  /*0030*/  UIADD3 UR4, UPT, UPT, UR6, 0xf, URZ ;  /* 0x0000000f06047890 */ /* 0x001fc8000fffe0ff */
[----:B------:R-:W-:-:S04]  /*0040*/  USHF.R.S32.HI UR5, URZ, 0x1f, UR4 ;  /* 0x0000001fff057899 */ /* 0x000fc80008011404 */
[----:B------:R-:W-:-:S03]  /*0050*/  ULEA.HI UR5, UR5, UR4, URZ, 0x4 ;  /* 0x0000000405057291 */ /* 0x000fc6000f8f20ff */
[----:B------:R-:W0:Y:S01]  /*0060*/  LDCU UR4, c[0x3][0x24] ;  /* 0x00c00480ff0477ac */ /* 0x000e220008000800 */
[----:B------:R-:W-:-:S06]  /*0070*/  USHF.R.S32.HI UR5, URZ, 0x4, UR5 ;  /* 0x00000004ff057899 */ /* 0x000fcc0008011405 */
[----:B------:R-:W-:Y:S02]  /*0080*/  IADD3 R5, PT, PT, RZ, -UR5, RZ ;  /* 0x80000005ff057c10 */ /* 0x000fe4000fffe0ff */
[----:B------:R-:W-:Y:S01]  /*0090*/  ISETP.NE.U32.AND P2, PT, RZ, UR5, PT ;  /* 0x00000005ff007c0c */ /* 0x000fe2000bf45070 */
[----:B------:R-:W2:Y:S08]  /*00a0*/  I2F.U32.RP R0, UR5 ;  /* 0x0000000500007d06 */ /* 0x000eb00008209000 */
[----:B--2---:R-:W2:Y:S02]  /*00b0*/  MUFU.RCP R0, R0 ;  /* 0x0000000000007308 */ /* 0x004ea40000001000 */
[----:B--2---:R-:W-:-:S06]  /*00c0*/  IADD3 R2, PT, PT, R0, 0xffffffe, RZ ;  /* 0x0ffffffe00027810 */ /* 0x004fcc0007ffe0ff */
[----:B------:R2:W3:Y:S02]  /*00d0*/  F2I.FTZ.U32.TRUNC.NTZ R3, R2 ;  /* 0x0000000200037305 */ /* 0x0004e4000021f000 */
[----:B--2---:R-:W-:Y:S02]  /*00e0*/  HFMA2 R2, -RZ, RZ, 0, 0 ;  /* 0x00000000ff027431 */ /* 0x004fe400000001ff */
[----:B---3--:R-:W-:-:S04]  /*00f0*/  IMAD R5, R5, R3, RZ ;  /* 0x0000000305057224 */ /* 0x008fc800078e02ff */
[----:B------:R-:W-:Y:S02]  /*0100*/  IMAD.HI.U32 R3, R3, R5, R2 ;  /* 0x0000000503037227 */ /* 0x000fe400078e0002 */
[----:B------:R-:W2:Y:S04]  /*0110*/  S2R R2, SR_TID.X ;  /* 0x0000000000027919 */ /* 0x000ea80000002100 */
[----:B-1----:R-:W-:Y:S01]  /*0120*/  IMAD.HI.U32 R4, R3, R6, RZ ;  /* 0x0000000603047227 */ /* 0x002fe200078e00ff */
[----:B------:R-:W1:Y:S04]  /*0130*/  S2R R5, SR_TID.Y ;  /* 0x0000000000057919 */ /* 0x000e680000002200 */
[----:B------:R-:W-:-:S05]  /*0140*/  IADD3 R3, PT, PT, -R4, RZ, RZ ;  /* 0x000000ff04037210 */ /* 0x000fca0007ffe1ff */
[----:B------:R-:W-:-:S05]  /*0150*/  IMAD R0, R3, UR5, R6 ;  /* 0x0000000503007c24 */ /* 0x000fca000f8e0206 */
[----:B------:R-:W-:-:S13]  /*0160*/  ISETP.GE.U32.AND P0, PT, R0, UR5, PT ;  /* 0x0000000500007c0c */ /* 0x000fda000bf06070 */
[----:B------:R-:W-:Y:S02]  /*0170*/  @P0 IADD3 R0, PT, PT, R0, -UR5, RZ ;  /* 0x8000000500000c10 */ /* 0x000fe4000fffe0ff */
[----:B------:R-:W-:Y:S02]  /*0180*/  @P0 IADD3 R4, PT, PT, R4, 0x1, RZ ;  /* 0x0000000104040810 */ /* 0x000fe40007ffe0ff */
[----:B------:R-:W-:-:S13]  /*0190*/  ISETP.GE.U32.AND P1, PT, R0, UR5, PT ;  /* 0x0000000500007c0c */ /* 0x000fda000bf26070 */
[----:B------:R-:W-:Y:S02]  /*01a0*/  @P1 IADD3 R4, PT, PT, R4, 0x1, RZ ;  /* 0x0000000104041810 */ /* 0x000fe40007ffe0ff */
[----:B------:R-:W-:-:S04]  /*01b0*/  @!P2 LOP3.LUT R4, RZ, UR5, RZ, 0x33, !PT ;  /* 0x00000005ff04ac12 */ /* 0x000fc8000f8e33ff */
[C---:B------:R-:W-:Y:S01]  /*01c0*/  IADD3 R3, PT, PT, -R4.reuse, RZ, RZ ;  /* 0x000000ff04037210 */ /* 0x040fe20007ffe1ff */
[----:B-1----:R-:W-:-:S04]  /*01d0*/  IMAD R0, R4, 0x10, R5 ;  /* 0x0000001004007824 */ /* 0x002fc800078e0205 */
[----:B------:R-:W-:-:S05]  /*01e0*/  IMAD R3, R3, UR5, R6 ;  /* 0x0000000503037c24 */ /* 0x000fca000f8e0206 */
[----:B--2---:R-:W-:-:S04]  /*01f0*/  LEA R3, R3, R2, 0x4 ;  /* 0x0000000203037211 */ /* 0x004fc800078e20ff */
[----:B------:R-:W-:-:S04]  /*0200*/  ISETP.GE.AND P0, PT, R3, UR6, PT ;  /* 0x0000000603007c0c */ /* 0x000fc8000bf06270 */
[----:B0-----:R-:W-:-:S13]  /*0210*/  ISETP.GE.OR P0, PT, R0, UR4, P0 ;  /* 0x0000000400007c0c */ /* 0x001fda0008706670 */
[----:B------:R-:W-:Y:S05]  /*0220*/  @P0 EXIT ;  /* 0x000000000000094d */ /* 0x000fea0003800000 */
[----:B------:R-:W0:Y:S01]  /*0230*/  LDCU UR4, c[0x0][0x390] ;  /* 0x00007200ff0477ac */ /* 0x000e220008000800 */
[----:B------:R-:W1:Y:S01]  /*0240*/  S2UR UR6, SR_CTAID.X ;  /* 0x00000000000679c3 */ /* 0x000e620000002500 */
[----:B------:R-:W-:Y:S01]  /*0250*/  MOV R24, RZ ;  /* 0x000000ff00187202 */ /* 0x000fe20000000f00 */
[----:B------:R-:W2:Y:S06]  /*0260*/  LDCU.64 UR8, c[0x0][0x358] ;  /* 0x00006b00ff0877ac */ /* 0x000eac0008000a00 */
[----:B------:R-:W3:Y:S01]  /*0270*/  S2UR UR7, SR_CTAID.Y ;  /* 0x00000000000779c3 */ /* 0x000ee20000002600 */
[----:B0-----:R-:W-:-:S04]  /*0280*/  MOV R2, UR4 ;  /* 0x0000000400027c02 */ /* 0x001fc80008000f00 */
[----:B------:R-:W-:-:S13]  /*0290*/  ISETP.GE.AND P0, PT, R2, 0x1, PT ;  /* 0x000000010200780c */ /* 0x000fda0003f06270 */
[----:B-123--:R-:W-:Y:S05]  /*02a0*/  @!P0 BRA `(.L_x_12) ;  /* 0x0000000800688947 */ /* 0x00efea0003800000 */
[----:B------:R-:W0:Y:S01]  /*02b0*/  LDC.64 R6, c[0x3][0x8] ;  /* 0x00c00200ff067b82 */ /* 0x000e220000000a00 */
[----:B------:R-:W1:Y:S01]  /*02c0*/  LDCU UR4, c[0x3][0x4] ;  /* 0x00c00080ff0477ac */ /* 0x000e620008000800 */
[C---:B------:R-:W-:Y:S02]  /*02d0*/  LOP3.LUT R5, R2.reuse, 0x7, RZ, 0xc0, !PT ;  /* 0x0000000702057812 */ /* 0x040fe400078ec0ff */
[C---:B------:R-:W-:Y:S02]  /*02e0*/  LOP3.LUT R8, R2.reuse, 0xf, RZ, 0xc0, !PT ;  /* 0x0000000f02087812 */ /* 0x040fe400078ec0ff */
[----:B------:R-:W-:Y:S02]  /*02f0*/  IADD3 R4, PT, PT, R5, -0x1, RZ ;  /* 0xffffffff05047810 */ /* 0x000fe40007ffe0ff */
[----:B------:R-:W-:Y:S02]  /*0300*/  LOP3.LUT R9, R2, 0x3, RZ, 0xc0, !PT ;  /* 0x0000000302097812 */ /* 0x000fe400078ec0ff */
[----:B------:R-:W-:-:S02]  /*0310*/  ISETP.GE.U32.AND P0, PT, R4, 0x3, PT ;  /* 0x000000030400780c */ /* 0x000fc40003f06070 */
[----:B------:R-:W-:Y:S01]  /*0320*/  MOV R24, RZ ;  /* 0x000000ff00187202 */ /* 0x000fe20000000f00 */
[----:B-1----:R-:W-:Y:S01]  /*0330*/  UIMAD UR4, UR6, UR4, URZ ;  /* 0x00000004060472a4 */ /* 0x002fe2000f8e02ff */
[----:B0-----:R-:W-:Y:S01]  /*0340*/  IMAD R6, R7, R6, RZ ;  /* 0x0000000607067224 */ /* 0x001fe200078e02ff */
[----:B------:R-:W-:-:S04]  /*0350*/  LOP3.LUT R7, R2, 0x7ffffff0, RZ, 0xc0, !PT ;  /* 0x7ffffff002077812 */ /* 0x000fc800078ec0ff */
[----:B------:R-:W-:Y:S01]  /*0360*/  IMAD R11, R0, R2, UR4 ;  /* 0x00000004000b7e24 */ /* 0x000fe2000f8e0202 */
[----:B------:R-:W-:Y:S01]  /*0370*/  UMOV UR4, URZ ;  /* 0x000000ff00047c82 */ /* 0x000fe20008000000 */
[----:B------:R-:W-:-:S07]  /*0380*/  IADD3 R10, PT, PT, -R7, RZ, RZ ;  /* 0x000000ff070a7210 */ /* 0x000fce0007ffe1ff */
.L_x_18:
[----:B------:R-:W0:Y:S01]  /*0390*/  LDC R2, c[0x0][0x390] ;  /* 0x0000e400ff027b82 */ /* 0x000e220000000800 */
[----:B------:R-:W-:Y:S01]  /*03a0*/  IADD3 R13, PT, PT, R11, UR4, RZ ;  /* 0x000000040b0d7c10 */ /* 0x000fe2000fffe0ff */
[----:B------:R-:W-:Y:S01]  /*03b0*/  UIADD3 UR4, UPT, UPT, UR4, 0x1, URZ ;  /* 0x0000000104047890 */ /* 0x000fe2000fffe0ff */
[----:B------:R-:W-:-:S03]  /*03c0*/  HFMA2 R4, -RZ, RZ, 0, 0 ;  /* 0x00000000ff047431 */ /* 0x000fc600000001ff */
[----:B------:R-:W-:Y:S01]  /*03d0*/  IMAD R12, R6, R13, UR7 ;  /* 0x00000007060c7e24 */ /* 0x000fe2000f8e020d */
[C---:B0-----:R-:W-:Y:S02]  /*03e0*/  ISETP.GE.U32.AND P2, PT, R2.reuse, 0x10, PT ;  /* 0x000000100200780c */ /* 0x041fe40003f46070 */
[----:B------:R-:W-:-:S11]  /*03f0*/  ISETP.NE.AND P1, PT, R2, UR4, PT ;  /* 0x0000000402007c0c */ /* 0x000fd6000bf25270 */
[----:B------:R-:W-:Y:S05]  /*0400*/  @!P2 BRA `(.L_x_13) ;  /* 0x0000000000eca947 */ /* 0x000fea0003800000 */
[----:B------:R-:W-:Y:S01]  /*0410*/  IMAD.MOV.U32 R21, RZ, RZ, R10 ;  /* 0x000000ffff157224 */ /* 0x000fe200078e000a */
[----:B------:R-:W-:-:S06]  /*0420*/  UMOV UR5, URZ ;  /* 0x000000ff00057c82 */ /* 0x000fcc0008000000 */
.L_x_14:
[----:B------:R-:W0:Y:S01]  /*0430*/  LDC R27, c[0x3][0xc] ;  /* 0x00c00300ff1b7b82 */ /* 0x000e220000000800 */
[----:B------:R-:W-:-:S07]  /*0440*/  IMAD R4, R3, R2, UR5 ;  /* 0x0000000503047e24 */ /* 0x000fce000f8e0202 */
[----:B------:R-:W1:Y:S01]  /*0450*/  LDC.64 R16, c[0x0][0x380] ;  /* 0x0000e000ff107b82 */ /* 0x000e620000000a00 */
[----:B0-----:R-:W-:-:S04]  /*0460*/  IMAD R13, R4, R27, R12 ;  /* 0x0000001b040d7224 */ /* 0x001fc800078e020c */
[----:B-1----:R-:W-:-:S05]  /*0470*/  IMAD.WIDE R16, R13, 0x4, R16 ;  /* 0x000000040d107825 */ /* 0x002fca00078e0210 */
[----:B------:R0:W2:Y:S01]  /*0480*/  LDG.E R29, desc[UR8][R16.64] ;  /* 0x00000008101d7981 */ /* 0x0000a2000c1e1900 */
[----:B------:R-:W-:-:S05]  /*0490*/  IMAD.WIDE R14, R27, 0x4, R16 ;  /* 0x000000041b0e7825 */ /* 0x000fca00078e0210 */
[----:B------:R-:W3:Y:S01]  /*04a0*/  LDG.E R23, desc[UR8][R14.64] ;  /* 0x000000080e177981 */ /* 0x000ee2000c1e1900 */
[----:B0-----:R-:W-:-:S05]  /*04b0*/  IMAD.WIDE R16, R27, 0x4, R14 ;  /* 0x000000041b107825 */ /* 0x001fca00078e020e */
[----:B------:R-:W4:Y:S01]  /*04c0*/  LDG.E R22, desc[UR8][R16.64] ;  /* 0x0000000810167981 */ /* 0x000f22000c1e1900 */
[----:B------:R-:W-:-:S05]  /*04d0*/  IMAD.WIDE R18, R27, 0x4, R16 ;  /* 0x000000041b127825 */ /* 0x000fca00078e0210 */
[----:B------:R0:W5:Y:S02]  /*04e0*/  LDG.E R4, desc[UR8][R18.64] ;  /* 0x0000000812047981 */ /* 0x000164000c1e1900 */
[----:B0-----:R-:W-:-:S05]  /*04f0*/  IMAD.WIDE R18, R27, 0x4, R18 ;  /* 0x000000041b127825 */ /* 0x001fca00078e0212 */
[----:B------:R0:W5:Y:S01]  /*0500*/  LDG.E R20, desc[UR8][R18.64] ;  /* 0x0000000812147981 */ /* 0x000162000c1e1900 */
[----:B------:R-:W-:-:S05]  /*0510*/  IMAD.WIDE R14, R27, 0x4, R18 ;  /* 0x000000041b0e7825 */ /* 0x000fca00078e0212 */
[----:B------:R1:W5:Y:S01]  /*0520*/  LDG.E R13, desc[UR8][R14.64] ;  /* 0x000000080e0d7981 */ /* 0x000362000c1e1900 */
[----:B0-----:R-:W-:-:S05]  /*0530*/  IMAD.WIDE R18, R27, 0x4, R14 ;  /* 0x000000041b127825 */ /* 0x001fca00078e020e */
[----:B------:R-:W5:Y:S01]  /*0540*/  LDG.E R26, desc[UR8][R18.64] ;  /* 0x00000008121a7981 */ /* 0x000f62000c1e1900 */
[----:B------:R-:W-:-:S05]  /*0550*/  IMAD.WIDE R16, R27, 0x4, R18 ;  /* 0x000000041b107825 */ /* 0x000fca00078e0212 */
[----:B------:R0:W5:Y:S01]  /*0560*/  LDG.E R25, desc[UR8][R16.64] ;  /* 0x0000000810197981 */ /* 0x000162000c1e1900 */
[----:B-1----:R-:W-:-:S04]  /*0570*/  IMAD.WIDE R14, R27, 0x4, R16 ;  /* 0x000000041b0e7825 */ /* 0x002fc800078e0210 */
[C---:B0-----:R-:W-:Y:S02]  /*0580*/  IMAD.WIDE R16, R27.reuse, 0x4, R14 ;  /* 0x000000041b107825 */ /* 0x041fe400078e020e */
[----:B------:R-:W5:Y:S02]  /*0590*/  LDG.E R14, desc[UR8][R14.64] ;  /* 0x000000080e0e7981 */ /* 0x000f64000c1e1900 */
[----:B------:R-:W-:Y:S02]  /*05a0*/  IMAD.WIDE R18, R27, 0x4, R16 ;  /* 0x000000041b127825 */ /* 0x000fe400078e0210 */
[----:B------:R-:W5:Y:S02]  /*05b0*/  LDG.E R28, desc[UR8][R16.64] ;  /* 0x00000008101c7981 */ /* 0x000f64000c1e1900 */
[----:B--2---:R-:W-:Y:S02]  /*05c0*/  FADD R29, R29, R24 ;  /* 0x000000181d1d7221 */ /* 0x004fe40000000000 */
[----:B------:R0:W2:Y:S02]  /*05d0*/  LDG.E R24, desc[UR8][R18.64] ;  /* 0x0000000812187981 */ /* 0x0000a4000c1e1900 */
[----:B---3--:R-:W-:Y:S01]  /*05e0*/  FADD R23, R29, R23 ;  /* 0x000000171d177221 */ /* 0x008fe20000000000 */
[----:B0-----:R-:W-:-:S05]  /*05f0*/  IMAD.WIDE R18, R27, 0x4, R18 ;  /* 0x000000041b127825 */ /* 0x001fca00078e0212 */
[----:B------:R0:W3:Y:S01]  /*0600*/  LDG.E R29, desc[UR8][R18.64] ;  /* 0x00000008121d7981 */ /* 0x0000e2000c1e1900 */
[----:B----4-:R-:W-:Y:S01]  /*0610*/  FADD R17, R23, R22 ;  /* 0x0000001617117221 */ /* 0x010fe20000000000 */
[----:B0-----:R-:W-:-:S05]  /*0620*/  IMAD.WIDE R18, R27, 0x4, R18 ;  /* 0x000000041b127825 */ /* 0x001fca00078e0212 */
[----:B------:R5:W4:Y:S01]  /*0630*/  LDG.E R15, desc[UR8][R18.64] ;  /* 0x00000008120f7981 */ /* 0x000b22000c1e1900 */
[----:B------:R-:W-:-:S04]  /*0640*/  IMAD.WIDE R22, R27, 0x4, R18 ;  /* 0x000000041b167825 */ /* 0x000fc800078e0212 */
[----:B-----5:R-:W-:Y:S01]  /*0650*/  FADD R19, R17, R4 ;  /* 0x0000000411137221 */ /* 0x020fe20000000000 */
[----:B------:R-:W-:Y:S01]  /*0660*/  IMAD.WIDE R16, R27, 0x4, R22 ;  /* 0x000000041b107825 */ /* 0x000fe200078e0216 */
[----:B------:R0:W5:Y:S03]  /*0670*/  LDG.E R4, desc[UR8][R22.64] ;  /* 0x0000000816047981 */ /* 0x000166000c1e1900 */
[----:B------:R-:W-:Y:S01]  /*0680*/  FADD R18, R19, R20 ;  /* 0x0000001413127221 */ /* 0x000fe20000000000 */
[----:B0-----:R-:W-:Y:S02]  /*0690*/  IMAD.WIDE R22, R27, 0x4, R16 ;  /* 0x000000041b167825 */ /* 0x001fe400078e0210 */
[----:B------:R-:W5:Y:S04]  /*06a0*/  LDG.E R16, desc[UR8][R16.64] ;  /* 0x0000000810107981 */ /* 0x000f68000c1e1900 */
[----:B------:R-:W5:Y:S01]  /*06b0*/  LDG.E R20, desc[UR8][R22.64] ;  /* 0x0000000816147981 */ /* 0x000f62000c1e1900 */
[----:B------:R-:W-:-:S04]  /*06c0*/  FADD R13, R18, R13 ;  /* 0x0000000d120d7221 */ /* 0x000fc80000000000 */
[----:B------:R-:W-:-:S04]  /*06d0*/  FADD R26, R13, R26 ;  /* 0x0000001a0d1a7221 */ /* 0x000fc80000000000 */
[----:B------:R-:W-:-:S04]  /*06e0*/  FADD R25, R26, R25 ;  /* 0x000000191a197221 */ /* 0x000fc80000000000 */
[----:B------:R-:W-:-:S04]  /*06f0*/  FADD R25, R25, R14 ;  /* 0x0000000e19197221 */ /* 0x000fc80000000000 */
[----:B------:R-:W-:Y:S01]  /*0700*/  FADD R25, R25, R28 ;  /* 0x0000001c19197221 */ /* 0x000fe20000000000 */
[----:B------:R-:W-:-:S04]  /*0710*/  IADD3 R21, PT, PT, R21, 0x10, RZ ;  /* 0x0000001015157810 */ /* 0x000fc80007ffe0ff */
[----:B------:R-:W-:Y:S01]  /*0720*/  ISETP.NE.AND P2, PT, R21, RZ, PT ;  /* 0x000000ff1500720c */ /* 0x000fe20003f45270 */
[----:B------:R-:W-:Y:S01]  /*0730*/  UIADD3 UR5, UPT, UPT, UR5, 0x10, URZ ;  /* 0x0000001005057890 */ /* 0x000fe2000fffe0ff */
[----:B--2---:R-:W-:-:S04]  /*0740*/  FADD R24, R25, R24 ;  /* 0x0000001819187221 */ /* 0x004fc80000000000 */
[----:B---3--:R-:W-:-:S04]  /*0750*/  FADD R24, R24, R29 ;  /* 0x0000001d18187221 */ /* 0x008fc80000000000 */
[----:B----4-:R-:W-:-:S04]  /*0760*/  FADD R15, R24, R15 ;  /* 0x0000000f180f7221 */ /* 0x010fc80000000000 */
[----:B-----5:R-:W-:-:S04]  /*0770*/  FADD R15, R15, R4 ;  /* 0x000000040f0f7221 */ /* 0x020fc80000000000 */
[----:B------:R-:W-:-:S04]  /*0780*/  FADD R15, R15, R16 ;  /* 0x000000100f0f7221 */ /* 0x000fc80000000000 */
[----:B------:R-:W-:Y:S01]  /*0790*/  FADD R24, R15, R20 ;  /* 0x000000140f187221 */ /* 0x000fe20000000000 */
[----:B------:R-:W-:Y:S06]  /*07a0*/  @P2 BRA `(.L_x_14) ;  /* 0xfffffffc00202947 */ /* 0x000fec000383ffff */
[----:B------:R-:W-:-:S07]  /*07b0*/  MOV R4, R7 ;  /* 0x0000000700047202 */ /* 0x000fce0000000f00 */
.L_x_13:
[----:B------:R-:W-:-:S13]  /*07c0*/  ISETP.NE.AND P2, PT, R8, RZ, PT ;  /* 0x000000ff0800720c */ /* 0x000fda0003f45270 */
[----:B------:R-:W-:Y:S05]  /*07d0*/  @!P2 BRA `(.L_x_15) ;  /* 0x000000040018a947 */ /* 0x000fea0003800000 */
[----:B------:R-:W-:Y:S02]  /*07e0*/  IADD3 R13, PT, PT, R8, -0x1, RZ ;  /* 0xffffffff080d7810 */ /* 0x000fe40007ffe0ff */
[----:B------:R-:W-:Y:S02]  /*07f0*/  ISETP.NE.AND P3, PT, R5, RZ, PT ;  /* 0x000000ff0500720c */ /* 0x000fe40003f65270 */
[----:B------:R-:W-:-:S13]  /*0800*/  ISETP.GE.U32.AND P2, PT, R13, 0x7, PT ;  /* 0x000000070d00780c */ /* 0x000fda0003f46070 */
[----:B------:R-:W-:Y:S05]  /*0810*/  @!P2 BRA `(.L_x_16) ;  /* 0x000000000074a947 */ /* 0x000fea0003800000 */
[----:B------:R-:W0:Y:S01]  /*0820*/  LDC R13, c[0x3][0xc] ;  /* 0x00c00300ff0d7b82 */ /* 0x000e220000000800 */
[----:B------:R-:W-:-:S07]  /*0830*/  IMAD R14, R3, R2, R4 ;  /* 0x00000002030e7224 */ /* 0x000fce00078e0204 */
[----:B------:R-:W1:Y:S01]  /*0840*/  LDC.64 R20, c[0x0][0x380] ;  /* 0x0000e000ff147b82 */ /* 0x000e620000000a00 */
[----:B0-----:R-:W-:-:S04]  /*0850*/  IMAD R15, R14, R13, R12 ;  /* 0x0000000d0e0f7224 */ /* 0x001fc800078e020c */
[----:B-1----:R-:W-:-:S04]  /*0860*/  IMAD.WIDE R20, R15, 0x4, R20 ;  /* 0x000000040f147825 */ /* 0x002fc800078e0214 */
[C---:B------:R-:W-:Y:S02]  /*0870*/  IMAD.WIDE R18, R13.reuse, 0x4, R20 ;  /* 0x000000040d127825 */ /* 0x040fe400078e0214 */
[----:B------:R-:W2:Y:S02]  /*0880*/  LDG.E R21, desc[UR8][R20.64] ;  /* 0x0000000814157981 */ /* 0x000ea4000c1e1900 */
[C---:B------:R-:W-:Y:S02]  /*0890*/  IMAD.WIDE R14, R13.reuse, 0x4, R18 ;  /* 0x000000040d0e7825 */ /* 0x040fe400078e0212 */
[----:B------:R-:W3:Y:S02]  /*08a0*/  LDG.E R18, desc[UR8][R18.64] ;  /* 0x0000000812127981 */ /* 0x000ee4000c1e1900 */
[C---:B------:R-:W-:Y:S02]  /*08b0*/  IMAD.WIDE R16, R13.reuse, 0x4, R14 ;  /* 0x000000040d107825 */ /* 0x040fe400078e020e */
[----:B------:R0:W4:Y:S02]  /*08c0*/  LDG.E R25, desc[UR8][R14.64] ;  /* 0x000000080e197981 */ /* 0x000124000c1e1900 */
[----:B------:R-:W-:-:S02]  /*08d0*/  IMAD.WIDE R22, R13, 0x4, R16 ;  /* 0x000000040d167825 */ /* 0x000fc400078e0210 */
[----:B------:R-:W5:Y:S02]  /*08e0*/  LDG.E R16, desc[UR8][R16.64] ;  /* 0x0000000810107981 */ /* 0x000f64000c1e1900 */
[C---:B------:R-:W-:Y:S02]  /*08f0*/  IMAD.WIDE R26, R13.reuse, 0x4, R22 ;  /* 0x000000040d1a7825 */ /* 0x040fe400078e0216 */
[----:B------:R-:W5:Y:S02]  /*0900*/  LDG.E R22, desc[UR8][R22.64] ;  /* 0x0000000816167981 */ /* 0x000f64000c1e1900 */
[C---:B------:R-:W-:Y:S02]  /*0910*/  IMAD.WIDE R28, R13.reuse, 0x4, R26 ;  /* 0x000000040d1c7825 */ /* 0x040fe400078e021a */
[----:B------:R-:W5:Y:S02]  /*0920*/  LDG.E R26, desc[UR8][R26.64] ;  /* 0x000000081a1a7981 */ /* 0x000f64000c1e1900 */
[----:B0-----:R-:W-:-:S02]  /*0930*/  IMAD.WIDE R14, R13, 0x4, R28 ;  /* 0x000000040d0e7825 */ /* 0x001fc400078e021c */
[----:B------:R-:W5:Y:S04]  /*0940*/  LDG.E R28, desc[UR8][R28.64] ;  /* 0x000000081c1c7981 */ /* 0x000f68000c1e1900 */
[----:B------:R-:W5:Y:S01]  /*0950*/  LDG.E R20, desc[UR8][R14.64] ;  /* 0x000000080e147981 */ /* 0x000f62000c1e1900 */
[----:B------:R-:W-:Y:S01]  /*0960*/  IADD3 R4, PT, PT, R4, 0x8, RZ ;  /* 0x0000000804047810 */ /* 0x000fe20007ffe0ff */
[----:B--2---:R-:W-:-:S04]  /*0970*/  FADD R21, R24, R21 ;  /* 0x0000001518157221 */ /* 0x004fc80000000000 */
[----:B---3--:R-:W-:-:S04]  /*0980*/  FADD R18, R21, R18 ;  /* 0x0000001215127221 */ /* 0x008fc80000000000 */
[----:B----4-:R-:W-:-:S04]  /*0990*/  FADD R25, R18, R25 ;  /* 0x0000001912197221 */ /* 0x010fc80000000000 */
[----:B-----5:R-:W-:-:S04]  /*09a0*/  FADD R25, R25, R16 ;  /* 0x0000001019197221 */ /* 0x020fc80000000000 */
[----:B------:R-:W-:-:S04]  /*09b0*/  FADD R25, R25, R22 ;  /* 0x0000001619197221 */ /* 0x000fc80000000000 */
[----:B------:R-:W-:-:S04]  /*09c0*/  FADD R25, R25, R26 ;  /* 0x0000001a19197221 */ /* 0x000fc80000000000 */
[----:B------:R-:W-:-:S04]  /*09d0*/  FADD R25, R25, R28 ;  /* 0x0000001c19197221 */ /* 0x000fc80000000000 */
[----:B------:R-:W-:-:S07]  /*09e0*/  FADD R24, R25, R20 ;  /* 0x0000001419187221 */ /* 0x000fce0000000000 */
.L_x_16:
[----:B------:R-:W-:Y:S05]  /*09f0*/  @!P3 BRA `(.L_x_15) ;  /* 0x000000000090b947 */ /* 0x000fea0003800000 */
[----:B------:R-:W-:Y:S01]  /*0a00*/  ISETP.NE.AND P2, PT, R9, RZ, PT ;  /* 0x000000ff0900720c */ /* 0x000fe20003f45270 */
[----:B------:R-:W-:-:S12]  /*0a10*/  @!P0 BRA `(.L_x_17) ;  /* 0x0000000000448947 */ /* 0x000fd80003800000 */
        /* <DEDUP_REMOVED lines=9> */
[----:B------:R-:W-:Y:S02]  /*0ab0*/  IMAD.WIDE R16, R17, 0x4, R14 ;  /* 0x0000000411107825 */ /* 0x000fe400078e020e */
[----:B------:R-:W4:Y:S04]  /*0ac0*/  LDG.E R15, desc[UR8][R14.64] ;  /* 0x000000080e0f7981 */ /* 0x000f28000c1e1900 */
[----:B------:R-:W5:Y:S01]  /*0ad0*/  LDG.E R17, desc[UR8][R16.64] ;  /* 0x0000000810117981 */ /* 0x000f62000c1e1900 */
[----:B------:R-:W-:Y:S01]  /*0ae0*/  IADD3 R4, PT, PT, R4, 0x4, RZ ;  /* 0x0000000404047810 */ /* 0x000fe20007ffe0ff */
[----:B--2---:R-:W-:-:S04]  /*0af0*/  FADD R24, R24, R21 ;  /* 0x0000001518187221 */ /* 0x004fc80000000000 */
[----:B---3--:R-:W-:-:S04]  /*0b00*/  FADD R24, R24, R19 ;  /* 0x0000001318187221 */ /* 0x008fc80000000000 */
[----:B----4-:R-:W-:-:S04]  /*0b10*/  FADD R24, R24, R15 ;  /* 0x0000000f18187221 */ /* 0x010fc80000000000 */
[----:B-----5:R-:W-:-:S07]  /*0b20*/  FADD R24, R24, R17 ;  /* 0x0000001118187221 */ /* 0x020fce0000000000 */
.L_x_17:
[----:B------:R-:W-:Y:S05]  /*0b30*/  @!P2 BRA `(.L_x_15) ;  /* 0x000000000040a947 */ /* 0x000fea0003800000 */
[----:B------:R-:W0:Y:S01]  /*0b40*/  LDC R17, c[0x3][0xc] ;  /* 0x00c00300ff117b82 */ /* 0x000e220000000800 */
[----:B------:R-:W-:-:S07]  /*0b50*/  IMAD R13, R3, R2, R4 ;  /* 0x00000002030d7224 */ /* 0x000fce00078e0204 */
[----:B------:R-:W1:Y:S01]  /*0b60*/  LDC.64 R14, c[0x0][0x380] ;  /* 0x0000e000ff0e7b82 */ /* 0x000e620000000a00 */
[----:B0-----:R-:W-:-:S04]  /*0b70*/  IMAD R13, R13, R17, R12 ;  /* 0x000000110d0d7224 */ /* 0x001fc800078e020c */
[----:B-1----:R-:W-:-:S05]  /*0b80*/  IMAD.WIDE R14, R13, 0x4, R14 ;  /* 0x000000040d0e7825 */ /* 0x002fca00078e020e */
[----:B------:R-:W2:Y:S01]  /*0b90*/  LDG.E R13, desc[UR8][R14.64] ;  /* 0x000000080e0d7981 */ /* 0x000ea2000c1e1900 */
[----:B------:R-:W-:Y:S01]  /*0ba0*/  ISETP.NE.AND P2, PT, R9, 0x1, PT ;  /* 0x000000010900780c */ /* 0x000fe20003f45270 */
[----:B--2---:R-:W-:-:S12]  /*0bb0*/  FADD R24, R24, R13 ;  /* 0x0000000d18187221 */ /* 0x004fd80000000000 */
[----:B------:R-:W-:Y:S05]  /*0bc0*/  @!P2 BRA `(.L_x_15) ;  /* 0x00000000001ca947 */ /* 0x000fea0003800000 */
[----:B------:R-:W-:Y:S01]  /*0bd0*/  ISETP.NE.AND P2, PT, R9, 0x2, PT ;  /* 0x000000020900780c */ /* 0x000fe20003f45270 */
[----:B------:R-:W-:-:S12]  /*0be0*/  IMAD.WIDE R14, R17, 0x4, R14 ;  /* 0x00000004110e7825 */ /* 0x000fd800078e020e */
[----:B------:R-:W-:Y:S02]  /*0bf0*/  @P2 IMAD.WIDE R12, R17, 0x4, R14 ;  /* 0x00000004110c2825 */ /* 0x000fe400078e020e */
[----:B------:R-:W2:Y:S04]  /*0c00*/  LDG.E R15, desc[UR8][R14.64] ;  /* 0x000000080e0f7981 */ /* 0x000ea8000c1e1900 */
[----:B------:R-:W3:Y:S01]  /*0c10*/  @P2 LDG.E R13, desc[UR8][R12.64] ;  /* 0x000000080c0d2981 */ /* 0x000ee2000c1e1900 */
[----:B--2---:R-:W-:-:S04]  /*0c20*/  FADD R24, R24, R15 ;  /* 0x0000000f18187221 */ /* 0x004fc80000000000 */
[----:B---3--:R-:W-:-:S07]  /*0c30*/  @P2 FADD R24, R24, R13 ;  /* 0x0000000d18182221 */ /* 0x008fce0000000000 */
.L_x_15:
[----:B------:R-:W-:Y:S05]  /*0c40*/  @P1 BRA `(.L_x_18) ;  /* 0xfffffff400d01947 */ /* 0x000fea000383ffff */
.L_x_12:
[----:B------:R-:W-:Y:S01]  /*0c50*/  I2FP.F32.S32 R2, R2 ;  /* 0x0000000200027245 */ /* 0x000fe20000201400 */
[----:B------:R-:W-:Y:S04]  /*0c60*/  BSSY.RECONVERGENT B0, `(.L_x_19) ;  /* 0x000000d000007945 */ /* 0x000fe80003800200 */
[----:B------:R-:W-:-:S04]  /*0c70*/  FMUL R2, R2, R2 ;  /* 0x0000000202027220 */ /* 0x000fc80000400000 */
[----:B------:R-:W0:Y:S08]  /*0c80*/  MUFU.RCP R5, R2 ;  /* 0x0000000200057308 */ /* 0x000e300000001000 */
[----:B------:R-:W1:Y:S01]  /*0c90*/  FCHK P0, R24, R2 ;  /* 0x0000000218007302 */ /* 0x000e620000000000 */
[----:B0-----:R-:W-:-:S04]  /*0ca0*/  FFMA R4, -R2, R5, 1 ;  /* 0x3f80000002047423 */ /* 0x001fc80000000105 */
[----:B------:R-:W-:-:S04]  /*0cb0*/  FFMA R5, R5, R4, R5 ;  /* 0x0000000405057223 */ /* 0x000fc80000000005 */
[----:B------:R-:W-:-:S04]  /*0cc0*/  FFMA R7, R5, R24, RZ ;  /* 0x0000001805077223 */ /* 0x000fc800000000ff */
[----:B------:R-:W-:-:S04]  /*0cd0*/  FFMA R4, -R2, R7, R24 ;  /* 0x0000000702047223 */ /* 0x000fc80000000118 */
[----:B------:R-:W-:Y:S01]  /*0ce0*/  FFMA R7, R5, R4, R7 ;  /* 0x0000000405077223 */ /* 0x000fe20000000007 */
[----:B-1----:R-:W-:Y:S06]  /*0cf0*/  @!P0 BRA `(.L_x_20) ;  /* 0x00000000000c8947 */ /* 0x002fec0003800000 */
[----:B------:R-:W-:-:S07]  /*0d00*/  MOV R4, 0xd20 ;  /* 0x00000d2000047802 */ /* 0x000fce0000000f00 */
[----:B------:R-:W-:Y:S05]  /*0d10*/  CALL.REL.NOINC `($__internal_0_$__cuda_sm3x_div_rn_noftz_f32_slowpath) ;  /* 0x00000000002c7944 */ /* 0x000fea0003c00000 */
[----:B------:R-:W-:-:S07]  /*0d20*/  MOV R7, R2 ;  /* 0x0000000200077202 */ /* 0x000fce0000000f00 */
.L_x_20:
[----:B------:R-:W-:Y:S05]  /*0d30*/  BSYNC.RECONVERGENT B0 ;  /* 0x0000000000007941 */ /* 0x000fea0003800200 */
.L_x_19:
[----:B------:R-:W0:Y:S08]  /*0d40*/  LDC R9, c[0x3][0x24] ;  /* 0x00c00900ff097b82 */ /* 0x000e300000000800 */
[----:B------:R-:W1:Y:S08]  /*0d50*/  LDC.64 R10, c[0x3][0x28] ;  /* 0x00c00a00ff0a7b82 */ /* 0x000e700000000a00 */
[----:B------:R-:W2:Y:S01]  /*0d60*/  LDC.64 R4, c[0x0][0x388] ;  /* 0x0000e200ff047b82 */ /* 0x000ea20000000a00 */
[----:B0-----:R-:W-:-:S04]  /*0d70*/  IMAD R0, R9, UR6, R0 ;  /* 0x0000000609007c24 */ /* 0x001fc8000f8e0200 */
[----:B-1----:R-:W-:-:S04]  /*0d80*/  IMAD R0, R0, R10, R3 ;  /* 0x0000000a00007224 */ /* 0x002fc800078e0203 */
[----:B------:R-:W-:-:S04]  /*0d90*/  IMAD R3, R0, R11, UR7 ;  /* 0x0000000700037e24 */ /* 0x000fc8000f8e020b */
[----:B--2---:R-:W-:-:S05]  /*0da0*/  IMAD.WIDE R2, R3, 0x4, R4 ;  /* 0x0000000403027825 */ /* 0x004fca00078e0204 */
[----:B------:R-:W-:Y:S01]  /*0db0*/  STG.E desc[UR8][R2.64], R7 ;  /* 0x0000000702007986 */ /* 0x000fe2000c101908 */
[----:B------:R-:W-:Y:S05]  /*0dc0*/  EXIT ;  /* 0x000000000000794d */ /* 0x000fea0003800000 */
        .weak           $__internal_0_$__cuda_sm3x_div_rn_noftz_f32_slowpath
        .type           $__internal_0_$__cuda_sm3x_div_rn_noftz_f32_slowpath,@function
        .size           $__internal_0_$__cuda_sm3x_div_rn_noftz_f32_slowpath,(.L_x_33 - $__internal_0_$__cuda_sm3x_div_rn_noftz_f32_slowpath)
$__internal_0_$__cuda_sm3x_div_rn_noftz_f32_slowpath:
[----:B------:R-:W-:Y:S01]  /*0dd0*/  SHF.R.U32.HI R6, RZ, 0x17, R2 ;  /* 0x00000017ff067819 */ /* 0x000fe20000011602 */
[----:B------:R-:W-:Y:S01]  /*0de0*/  BSSY.RECONVERGENT B1, `(.L_x_21) ;  /* 0x0000063000017945 */ /* 0x000fe20003800200 */
[----:B------:R-:W-:Y:S02]  /*0df0*/  SHF.R.U32.HI R5, RZ, 0x17, R24 ;  /* 0x00000017ff057819 */ /* 0x000fe40000011618 */
[----:B------:R-:W-:Y:S02]  /*0e00*/  LOP3.LUT R6, R6, 0xff, RZ, 0xc0, !PT ;  /* 0x000000ff06067812 */ /* 0x000fe400078ec0ff */
[----:B------:R-:W-:Y:S02]  /*0e10*/  LOP3.LUT R10, R5, 0xff, RZ, 0xc0, !PT ;  /* 0x000000ff050a7812 */ /* 0x000fe400078ec0ff */
[----:B------:R-:W-:Y:S02]  /*0e20*/  IADD3 R8, PT, PT, R6, -0x1, RZ ;  /* 0xffffffff06087810 */ /* 0x000fe40007ffe0ff */
[----:B------:R-:W-:Y:S01]  /*0e30*/  MOV R5, R2 ;  /* 0x0000000200057202 */ /* 0x000fe20000000f00 */
[----:B------:R-:W-:Y:S01]  /*0e40*/  VIADD R9, R10, 0xffffffff ;  /* 0xffffffff0a097836 */ /* 0x000fe20000000000 */
[----:B------:R-:W-:-:S04]  /*0e50*/  ISETP.GT.U32.AND P0, PT, R8, 0xfd, PT ;  /* 0x000000fd0800780c */ /* 0x000fc80003f04070 */
[----:B------:R-:W-:-:S13]  /*0e60*/  ISETP.GT.U32.OR P0, PT, R9, 0xfd, P0 ;  /* 0x000000fd0900780c */ /* 0x000fda0000704470 */
[----:B------:R-:W-:Y:S01]  /*0e70*/  @!P0 MOV R7, RZ ;  /* 0x000000ff00078202 */ /* 0x000fe20000000f00 */
[----:B------:R-:W-:Y:S06]  /*0e80*/  @!P0 BRA `(.L_x_22) ;  /* 0x00000000005c8947 */ /* 0x000fec0003800000 */
[----:B------:R-:W-:Y:S02]  /*0e90*/  FSETP.GTU.FTZ.AND P0, PT, |R24|, +INF , PT ;  /* 0x7f8000001800780b */ /* 0x000fe40003f1c200 */
[----:B------:R-:W-:-:S04]  /*0ea0*/  FSETP.GTU.FTZ.AND P1, PT, |R2|, +INF , PT ;  /* 0x7f8000000200780b */ /* 0x000fc80003f3c200 */
[----:B------:R-:W-:-:S13]  /*0eb0*/  PLOP3.LUT P0, PT, P0, P1, PT, 0xf8, 0x8f ;  /* 0x00000000008f781c */ /* 0x000fda0000703f70 */
[----:B------:R-:W-:Y:S05]  /*0ec0*/  @P0 BRA `(.L_x_23) ;  /* 0x00000004004c0947 */ /* 0x000fea0003800000 */
[----:B------:R-:W-:-:S13]  /*0ed0*/  LOP3.LUT P0, RZ, R5, 0x7fffffff, R24, 0xc8, !PT ;  /* 0x7fffffff05ff7812 */ /* 0x000fda000780c818 */
[----:B------:R-:W-:Y:S05]  /*0ee0*/  @!P0 BRA `(.L_x_24) ;  /* 0x00000004003c8947 */ /* 0x000fea0003800000 */
[----:B------:R-:W-:Y:S02]  /*0ef0*/  FSETP.NEU.FTZ.AND P2, PT, |R24|, +INF , PT ;  /* 0x7f8000001800780b */ /* 0x000fe40003f5d200 */
[----:B------:R-:W-:Y:S02]  /*0f00*/  FSETP.NEU.FTZ.AND P1, PT, |R2|, +INF , PT ;  /* 0x7f8000000200780b */ /* 0x000fe40003f3d200 */
[----:B------:R-:W-:-:S11]  /*0f10*/  FSETP.NEU.FTZ.AND P0, PT, |R24|, +INF , PT ;  /* 0x7f8000001800780b */ /* 0x000fd60003f1d200 */
[----:B------:R-:W-:Y:S05]  /*0f20*/  @!P1 BRA !P2, `(.L_x_24) ;  /* 0x00000004002c9947 */ /* 0x000fea0005000000 */
[----:B------:R-:W-:-:S04]  /*0f30*/  LOP3.LUT P2, RZ, R24, 0x7fffffff, RZ, 0xc0, !PT ;  /* 0x7fffffff18ff7812 */ /* 0x000fc8000784c0ff */
[----:B------:R-:W-:-:S13]  /*0f40*/  PLOP3.LUT P1, PT, P1, P2, PT, 0x2f, 0xf2 ;  /* 0x0000000000f2781c */ /* 0x000fda0000f24577 */
[----:B------:R-:W-:Y:S05]  /*0f50*/  @P1 BRA `(.L_x_25) ;  /* 0x0000000400181947 */ /* 0x000fea0003800000 */
[----:B------:R-:W-:-:S04]  /*0f60*/  LOP3.LUT P1, RZ, R5, 0x7fffffff, RZ, 0xc0, !PT ;  /* 0x7fffffff05ff7812 */ /* 0x000fc8000782c0ff */
[----:B------:R-:W-:-:S13]  /*0f70*/  PLOP3.LUT P0, PT, P0, P1, PT, 0x2f, 0xf2 ;  /* 0x0000000000f2781c */ /* 0x000fda0000702577 */
[----:B------:R-:W-:Y:S05]  /*0f80*/  @P0 BRA `(.L_x_26) ;  /* 0x0000000400000947 */ /* 0x000fea0003800000 */
[----:B------:R-:W-:Y:S02]  /*0f90*/  ISETP.GE.AND P0, PT, R9, RZ, PT ;  /* 0x000000ff0900720c */ /* 0x000fe40003f06270 */
[----:B------:R-:W-:-:S11]  /*0fa0*/  ISETP.GE.AND P1, PT, R8, RZ, PT ;  /* 0x000000ff0800720c */ /* 0x000fd60003f26270 */
[----:B------:R-:W-:Y:S01]  /*0fb0*/  @P0 MOV R7, RZ ;  /* 0x000000ff00070202 */ /* 0x000fe20000000f00 */
[----:B------:R-:W-:Y:S01]  /*0fc0*/  @!P0 FFMA R24, R24, 1.84467440737095516160e+19, RZ ;  /* 0x5f80000018188823 */ /* 0x000fe200000000ff */
[----:B------:R-:W-:Y:S01]  /*0fd0*/  @!P0 MOV R7, 0xffffffc0 ;  /* 0xffffffc000078802 */ /* 0x000fe20000000f00 */
[----:B------:R-:W-:-:S03]  /*0fe0*/  @!P1 FFMA R5, R2, 1.84467440737095516160e+19, RZ ;  /* 0x5f80000002059823 */ /* 0x000fc600000000ff */
[----:B------:R-:W-:-:S07]  /*0ff0*/  @!P1 IADD3 R7, PT, PT, R7, 0x40, RZ ;  /* 0x0000004007079810 */ /* 0x000fce0007ffe0ff */
.L_x_22:
[----:B------:R-:W-:Y:S01]  /*1000*/  LEA R2, R6, 0xc0800000, 0x17 ;  /* 0xc080000006027811 */ /* 0x000fe200078eb8ff */
[----:B------:R-:W-:Y:S03]  /*1010*/  BSSY.RECONVERGENT B2, `(.L_x_27) ;  /* 0x0000036000027945 */ /* 0x000fe60003800200 */
[----:B------:R-:W-:Y:S02]  /*1020*/  IADD3 R8, PT, PT, -R2, R5, RZ ;  /* 0x0000000502087210 */ /* 0x000fe40007ffe1ff */
[----:B------:R-:W-:Y:S02]  /*1030*/  IADD3 R5, PT, PT, R10, -0x7f, RZ ;  /* 0xffffff810a057810 */ /* 0x000fe40007ffe0ff */
[----:B------:R-:W0:Y:S01]  /*1040*/  MUFU.RCP R9, R8 ;  /* 0x0000000800097308 */ /* 0x000e220000001000 */
[----:B------:R-:W-:Y:S01]  /*1050*/  FADD.FTZ R11, -R8, -RZ ;  /* 0x800000ff080b7221 */ /* 0x000fe20000010100 */
[C---:B------:R-:W-:Y:S01]  /*1060*/  IADD3 R6, PT, PT, R5.reuse, 0x7f, -R6 ;  /* 0x0000007f05067810 */ /* 0x040fe20007ffe806 */
[----:B------:R-:W-:-:S04]  /*1070*/  IMAD R2, R5, -0x800000, R24 ;  /* 0xff80000005027824 */ /* 0x000fc800078e0218 */
[----:B------:R-:W-:Y:S02]  /*1080*/  IMAD.IADD R6, R6, 0x1, R7 ;  /* 0x0000000106067824 */ /* 0x000fe400078e0207 */
[----:B0-----:R-:W-:-:S04]  /*1090*/  FFMA R10, R9, R11, 1 ;  /* 0x3f800000090a7423 */ /* 0x001fc8000000000b */
[----:B------:R-:W-:-:S04]  /*10a0*/  FFMA R12, R9, R10, R9 ;  /* 0x0000000a090c7223 */ /* 0x000fc80000000009 */
[----:B------:R-:W-:-:S04]  /*10b0*/  FFMA R9, R2, R12, RZ ;  /* 0x0000000c02097223 */ /* 0x000fc800000000ff */
[----:B------:R-:W-:-:S04]  /*10c0*/  FFMA R10, R11, R9, R2 ;  /* 0x000000090b0a7223 */ /* 0x000fc80000000002 */
[----:B------:R-:W-:-:S04]  /*10d0*/  FFMA R9, R12, R10, R9 ;  /* 0x0000000a0c097223 */ /* 0x000fc80000000009 */
[----:B------:R-:W-:-:S04]  /*10e0*/  FFMA R10, R11, R9, R2 ;  /* 0x000000090b0a7223 */ /* 0x000fc80000000002 */
[----:B------:R-:W-:-:S05]  /*10f0*/  FFMA R2, R12, R10, R9 ;  /* 0x0000000a0c027223 */ /* 0x000fca0000000009 */
[----:B------:R-:W-:-:S04]  /*1100*/  SHF.R.U32.HI R5, RZ, 0x17, R2 ;  /* 0x00000017ff057819 */ /* 0x000fc80000011602 */
[----:B------:R-:W-:-:S04]  /*1110*/  LOP3.LUT R5, R5, 0xff, RZ, 0xc0, !PT ;  /* 0x000000ff05057812 */ /* 0x000fc800078ec0ff */
[----:B------:R-:W-:-:S04]  /*1120*/  IADD3 R11, PT, PT, R5, R6, RZ ;  /* 0x00000006050b7210 */ /* 0x000fc80007ffe0ff */
[----:B------:R-:W-:-:S04]  /*1130*/  IADD3 R5, PT, PT, R11, -0x1, RZ ;  /* 0xffffffff0b057810 */ /* 0x000fc80007ffe0ff */
[----:B------:R-:W-:-:S13]  /*1140*/  ISETP.GE.U32.AND P0, PT, R5, 0xfe, PT ;  /* 0x000000fe0500780c */ /* 0x000fda0003f06070 */
[----:B------:R-:W-:Y:S05]  /*1150*/  @!P0 BRA `(.L_x_28) ;  /* 0x0000000000808947 */ /* 0x000fea0003800000 */
[----:B------:R-:W-:-:S13]  /*1160*/  ISETP.GT.AND P0, PT, R11, 0xfe, PT ;  /* 0x000000fe0b00780c */ /* 0x000fda0003f04270 */
[----:B------:R-:W-:Y:S05]  /*1170*/  @P0 BRA `(.L_x_29) ;  /* 0x00000000006c0947 */ /* 0x000fea0003800000 */
[----:B------:R-:W-:-:S13]  /*1180*/  ISETP.GE.AND P0, PT, R11, 0x1, PT ;  /* 0x000000010b00780c */ /* 0x000fda0003f06270 */
[----:B------:R-:W-:Y:S05]  /*1190*/  @P0 BRA `(.L_x_30) ;  /* 0x0000000000740947 */ /* 0x000fea0003800000 */
[----:B------:R-:W-:Y:S02]  /*11a0*/  ISETP.GE.AND P0, PT, R11, -0x18, PT ;  /* 0xffffffe80b00780c */ /* 0x000fe40003f06270 */
[----:B------:R-:W-:-:S11]  /*11b0*/  LOP3.LUT R2, R2, 0x80000000, RZ, 0xc0, !PT ;  /* 0x8000000002027812 */ /* 0x000fd600078ec0ff */
[----:B------:R-:W-:Y:S05]  /*11c0*/  @!P0 BRA `(.L_x_30) ;  /* 0x0000000000688947 */ /* 0x000fea0003800000 */
[CCC-:B------:R-:W-:Y:S01]  /*11d0*/  FFMA.RZ R5, R12.reuse, R10.reuse, R9.reuse ;  /* 0x0000000a0c057223 */ /* 0x1c0fe2000000c009 */
[C---:B------:R-:W-:Y:S01]  /*11e0*/  IADD3 R8, PT, PT, R11.reuse, 0x20, RZ ;  /* 0x000000200b087810 */ /* 0x040fe20007ffe0ff */
[CCC-:B------:R-:W-:Y:S01]  /*11f0*/  FFMA.RM R6, R12.reuse, R10.reuse, R9.reuse ;  /* 0x0000000a0c067223 */ /* 0x1c0fe20000004009 */
[----:B------:R-:W-:Y:S02]  /*1200*/  ISETP.NE.AND P2, PT, R11, RZ, PT ;  /* 0x000000ff0b00720c */ /* 0x000fe40003f45270 */
[----:B------:R-:W-:Y:S01]  /*1210*/  LOP3.LUT R7, R5, 0x7fffff, RZ, 0xc0, !PT ;  /* 0x007fffff05077812 */ /* 0x000fe200078ec0ff */
[----:B------:R-:W-:Y:S01]  /*1220*/  FFMA.RP R5, R12, R10, R9 ;  /* 0x0000000a0c057223 */ /* 0x000fe20000008009 */
[----:B------:R-:W-:Y:S02]  /*1230*/  ISETP.NE.AND P1, PT, R11, RZ, PT ;  /* 0x000000ff0b00720c */ /* 0x000fe40003f25270 */
[----:B------:R-:W-:Y:S02]  /*1240*/  LOP3.LUT R7, R7, 0x800000, RZ, 0xfc, !PT ;  /* 0x0080000007077812 */ /* 0x000fe400078efcff */
[----:B------:R-:W-:-:S02]  /*1250*/  IADD3 R9, PT, PT, -R11, RZ, RZ ;  /* 0x000000ff0b097210 */ /* 0x000fc40007ffe1ff */
[----:B------:R-:W-:Y:S02]  /*1260*/  SHF.L.U32 R8, R7, R8, RZ ;  /* 0x0000000807087219 */ /* 0x000fe400000006ff */
[----:B------:R-:W-:Y:S02]  /*1270*/  FSETP.NEU.FTZ.AND P0, PT, R5, R6, PT ;  /* 0x000000060500720b */ /* 0x000fe40003f1d000 */
[----:B------:R-:W-:Y:S02]  /*1280*/  SEL R6, R9, RZ, P2 ;  /* 0x000000ff09067207 */ /* 0x000fe40001000000 */
[----:B------:R-:W-:Y:S02]  /*1290*/  ISETP.NE.AND P1, PT, R8, RZ, P1 ;  /* 0x000000ff0800720c */ /* 0x000fe40000f25270 */
[----:B------:R-:W-:Y:S02]  /*12a0*/  SHF.R.U32.HI R6, RZ, R6, R7 ;  /* 0x00000006ff067219 */ /* 0x000fe40000011607 */
[----:B------:R-:W-:-:S02]  /*12b0*/  PLOP3.LUT P0, PT, P0, P1, PT, 0xf8, 0x8f ;  /* 0x00000000008f781c */ /* 0x000fc40000703f70 */
[----:B------:R-:W-:Y:S02]  /*12c0*/  SHF.R.U32.HI R8, RZ, 0x1, R6 ;  /* 0x00000001ff087819 */ /* 0x000fe40000011606 */
[----:B------:R-:W-:-:S04]  /*12d0*/  SEL R5, RZ, 0x1, !P0 ;  /* 0x00000001ff057807 */ /* 0x000fc80004000000 */
[----:B------:R-:W-:-:S04]  /*12e0*/  LOP3.LUT R5, R5, 0x1, R8, 0xf8, !PT ;  /* 0x0000000105057812 */ /* 0x000fc800078ef808 */
[----:B------:R-:W-:-:S04]  /*12f0*/  LOP3.LUT R5, R5, R6, RZ, 0xc0, !PT ;  /* 0x0000000605057212 */ /* 0x000fc800078ec0ff */
[----:B------:R-:W-:-:S04]  /*1300*/  IADD3 R5, PT, PT, R8, R5, RZ ;  /* 0x0000000508057210 */ /* 0x000fc80007ffe0ff */
[----:B------:R-:W-:Y:S01]  /*1310*/  LOP3.LUT R2, R5, R2, RZ, 0xfc, !PT ;  /* 0x0000000205027212 */ /* 0x000fe200078efcff */
[----:B------:R-:W-:Y:S06]  /*1320*/  BRA `(.L_x_30) ;  /* 0x0000000000107947 */ /* 0x000fec0003800000 */
.L_x_29:
[----:B------:R-:W-:-:S04]  /*1330*/  LOP3.LUT R2, R2, 0x80000000, RZ, 0xc0, !PT ;  /* 0x8000000002027812 */ /* 0x000fc800078ec0ff */
[----:B------:R-:W-:Y:S01]  /*1340*/  LOP3.LUT R2, R2, 0x7f800000, RZ, 0xfc, !PT ;  /* 0x7f80000002027812 */ /* 0x000fe200078efcff */
[----:B------:R-:W-:Y:S06]  /*1350*/  BRA `(.L_x_30) ;  /* 0x0000000000047947 */ /* 0x000fec0003800000 */
.L_x_28:
[----:B------:R-:W-:-:S07]  /*1360*/  LEA R2, R6, R2, 0x17 ;  /* 0x0000000206027211 */ /* 0x000fce00078eb8ff */
.L_x_30:
[----:B------:R-:W-:Y:S05]  /*1370*/  BSYNC.RECONVERGENT B2 ;  /* 0x0000000000027941 */ /* 0x000fea0003800200 */
.L_x_27:
[----:B------:R-:W-:Y:S05]  /*1380*/  BRA `(.L_x_31) ;  /* 0x0000000000207947 */ /* 0x000fea0003800000 */
.L_x_26:
[----:B------:R-:W-:-:S04]  /*1390*/  LOP3.LUT R2, R5, 0x80000000, R24, 0x48, !PT ;  /* 0x8000000005027812 */ /* 0x000fc800078e4818 */
[----:B------:R-:W-:Y:S01]  /*13a0*/  LOP3.LUT R2, R2, 0x7f800000, RZ, 0xfc, !PT ;  /* 0x7f80000002027812 */ /* 0x000fe200078efcff */
[----:B------:R-:W-:Y:S06]  /*13b0*/  BRA `(.L_x_31) ;  /* 0x0000000000147947 */ /* 0x000fec0003800000 */
.L_x_25:
[----:B------:R-:W-:Y:S01]  /*13c0*/  LOP3.LUT R2, R5, 0x80000000, R24, 0x48, !PT ;  /* 0x8000000005027812 */ /* 0x000fe200078e4818 */
[----:B------:R-:W-:Y:S06]  /*13d0*/  BRA `(.L_x_31) ;  /* 0x00000000000c7947 */ /* 0x000fec0003800000 */
.L_x_24:
[----:B------:R-:W0:Y:S01]  /*13e0*/  MUFU.RSQ R2, -QNAN ;  /* 0xffc0000000027908 */ /* 0x000e220000001400 */
[----:B------:R-:W-:Y:S05]  /*13f0*/  BRA `(.L_x_31) ;  /* 0x0000000000047947 */ /* 0x000fea0003800000 */
.L_x_23:
[----:B------:R-:W-:-:S07]  /*1400*/  FADD.FTZ R2, R24, R2 ;  /* 0x0000000218027221 */ /* 0x000fce0000010000 */
.L_x_31:
[----:B------:R-:W-:Y:S05]  /*1410*/  BSYNC.RECONVERGENT B1 ;  /* 0x0000000000017941 */ /* 0x000fea0003800200 */
.L_x_21:
[----:B------:R-:W-:-:S04]  /*1420*/  HFMA2 R5, -RZ, RZ, 0, 0 ;  /* 0x00000000ff057431 */ /* 0x000fc800000001ff */
[----:B0-----:R-:W-:Y:S05]  /*1430*/  RET.REL.NODEC R4 `(_Z19average_pool_kernelPfS_i) ;  /* 0xffffffe804f07950 */ /* 0x001fea0003c3ffff */
.L_x_32:
        /* <DEDUP_REMOVED lines=12> */
.L_x_33:


//--------------------- .nv.shared._Z20half_to_float_kernelP6__halfPfi --------------------------
	.section	.nv.shared._Z20half_to_float_kernelP6__halfPfi,"aw",@nobits
	.sectionflags	@""
	.align	16
	.zero		1024


//--------------------- .nv.shared.reserved.0     --------------------------
	.section	.nv.shared.reserved.0,"aw",@nobits
	.weak		__nv_reservedSMEM_offset_0_alias
	.size		__nv_reservedSMEM_offset_0_alias, 0, 64
	.other		__nv_reservedSMEM_offset_0_alias,@"STO_CUDA_RESERVED_SHARED STV_DEFAULT"
__nv_reservedSMEM_offset_0_alias:
	.zero		0
	.zero		64


//--------------------- .nv.shared._Z20float_to_half_kernelPfP6__halfi --------------------------
	.section	.nv.shared._Z20float_to_half_kernelPfP6__halfi,"aw",@nobits
	.sectionflags	@""
	.align	16
	.zero		1024


//--------------------- .nv.shared._Z26gemmrelu_conv_kernel_mergePfS_S_ --------------------------
	.section	.nv.shared._Z26gemmrelu_conv_kernel_mergePfS_S_,"aw",@nobits
	.sectionflags	@""
	.align	16
	.zero		1024


//--------------------- .nv.shared._Z26fully_forward_kernel_tiledPfS_S_b --------------------------
	.section	.nv.shared._Z26fully_forward_kernel_tiledPfS_S_b,"aw",@nobits
	.sectionflags	@""
	.align	16
	.zero		1024


//--------------------- .nv.shared._Z19average_pool_kernelPfS_i --------------------------
	.section	.nv.shared._Z19average_pool_kernelPfS_i,"aw",@nobits
	.sectionflags	@""
	.align	16
	.zero		1024


//--------------------- .nv.constant0._Z20half_to_float_kernelP6__halfPfi --------------------------
	.section	.nv.constant0._Z20half_to_float_kernelP6__halfPfi,"a",@progbits
	.sectionflags	@""
	.align	4
.nv.constant0._Z20half_to_float_kernelP6__halfPfi:
	.zero		916


//--------------------- .nv.constant0._Z20float_to_half_kernelPfP6__halfi --------------------------
	.section	.nv.constant0._Z20float_to_half_kernelPfP6__halfi,"a",@progbits
	.sectionflags	@""
	.align	4
.nv.constant0._Z20float_to_half_kernelPfP6__halfi:
	.zero		916


//--------------------- .nv.constant0._Z26gemmrelu_conv_kernel_mergePfS_S_ --------------------------
	.section	.nv.constant0._Z26gemmrelu_conv_kernel_mergePfS_S_,"a",@progbits
	.sectionflags	@""
	.align	4
.nv.constant0._Z26gemmrelu_conv_kernel_mergePfS_S_:
	.zero		920


//--------------------- .nv.constant0._Z26fully_forward_kernel_tiledPfS_S_b --------------------------
	.section	.nv.constant0._Z26fully_forward_kernel_tiledPfS_S_b,"a",@progbits
	.sectionflags	@""
	.align	4
.nv.constant0._Z26fully_forward_kernel_tiledPfS_S_b:
	.zero		921


//--------------------- .nv.constant0._Z19average_pool_kernelPfS_i --------------------------
	.section	.nv.constant0._Z19average_pool_kernelPfS_i,"a",@progbits
	.sectionflags	@""
	.align	4
.nv.constant0._Z19average_pool_kernelPfS_i:
	.zero		916


//--------------------- SYMBOLS --------------------------

	.type		.nv.reservedSmem.offset0,@object
	.size		.nv.reservedSmem.offset0,0x4
	.type		.nv.reservedSmem.cap,@object
	.size		.nv.reservedSmem.cap,0x4
